//
// Generated by NVIDIA NVVM Compiler
//
// Compiler Build ID: CL-36424714
// Cuda compilation tools, release 13.0, V13.0.88
// Based on NVVM 20.0.0
//

.version 9.0
.target sm_100
.address_size 64

	// .globl	_Z5setupP17curandStateXORWOW
.global .align 4 .b8 precalc_xorwow_matrix[102400];
.global .align 4 .b8 precalc_xorwow_offset_matrix[102400];
.global .align 4 .b8 mrg32k3aM1[2304];
.global .align 4 .b8 mrg32k3aM2[2304];
.global .align 4 .b8 mrg32k3aM1SubSeq[2016];
.global .align 4 .b8 mrg32k3aM2SubSeq[2016];
.global .align 4 .b8 mrg32k3aM1Seq[2304];
.global .align 4 .b8 mrg32k3aM2Seq[2304];
.const .align 8 .b8 __cr_lgamma_table[72];

.visible .entry _Z5setupP17curandStateXORWOW(
	.param .u64 .ptr .align 1 _Z5setupP17curandStateXORWOW_param_0
)
{
	.reg .pred 	%p<24>;
	.reg .b32 	%r<406>;
	.reg .b64 	%rd<18>;

	ld.param.u64 	%rd8, [_Z5setupP17curandStateXORWOW_param_0];
	cvta.to.global.u64 	%rd9, %rd8;
	mov.u32 	%r182, %tid.x;
	mov.u32 	%r183, %ctaid.x;
	mov.u32 	%r184, %ntid.x;
	mad.lo.s32 	%r185, %r183, %r184, %r182;
	cvt.u64.u32 	%rd17, %r185;
	mul.wide.u32 	%rd10, %r185, 48;
	add.s64 	%rd2, %rd9, %rd10;
	mov.b32 	%r186, 144932754;
	mov.b32 	%r187, -616657259;
	st.global.v2.u32 	[%rd2], {%r187, %r186};
	mov.b32 	%r188, -123459836;
	mov.b32 	%r189, 350087064;
	st.global.v2.u32 	[%rd2+8], {%r189, %r188};
	mov.b32 	%r190, 27259286;
	mov.b32 	%r191, -589760388;
	st.global.v2.u32 	[%rd2+16], {%r191, %r190};
	setp.eq.s32 	%p1, %r185, 0;
	@%p1 bra 	$L__BB0_42;
	mov.b32 	%r312, 0;
	mov.u64 	%rd12, precalc_xorwow_matrix;
$L__BB0_2:
	and.b64  	%rd4, %rd17, 3;
	setp.eq.s64 	%p2, %rd4, 0;
	@%p2 bra 	$L__BB0_41;
	mul.wide.u32 	%rd11, %r312, 3200;
	add.s64 	%rd5, %rd12, %rd11;
	cvt.u32.u64 	%r2, %rd4;
	mov.b32 	%r313, 0;
$L__BB0_4:
	mov.b32 	%r326, 0;
	mov.u32 	%r327, %r326;
	mov.u32 	%r328, %r326;
	mov.u32 	%r329, %r326;
	mov.u32 	%r330, %r326;
	mov.u32 	%r319, %r326;
$L__BB0_5:
	mul.wide.u32 	%rd13, %r319, 4;
	add.s64 	%rd14, %rd2, %rd13;
	ld.global.u32 	%r10, [%rd14+4];
	shl.b32 	%r11, %r319, 5;
	mov.b32 	%r325, 0;
$L__BB0_6:
	.pragma "nounroll";
	shr.u32 	%r196, %r10, %r325;
	and.b32  	%r197, %r196, 1;
	setp.eq.b32 	%p3, %r197, 1;
	not.pred 	%p4, %p3;
	add.s32 	%r198, %r11, %r325;
	mul.lo.s32 	%r199, %r198, 5;
	mul.wide.u32 	%rd15, %r199, 4;
	add.s64 	%rd6, %rd5, %rd15;
	@%p4 bra 	$L__BB0_8;
	ld.global.u32 	%r200, [%rd6];
	xor.b32  	%r330, %r330, %r200;
	ld.global.u32 	%r201, [%rd6+4];
	xor.b32  	%r329, %r329, %r201;
	ld.global.u32 	%r202, [%rd6+8];
	xor.b32  	%r328, %r328, %r202;
	ld.global.u32 	%r203, [%rd6+12];
	xor.b32  	%r327, %r327, %r203;
	ld.global.u32 	%r204, [%rd6+16];
	xor.b32  	%r326, %r326, %r204;
$L__BB0_8:
	and.b32  	%r206, %r196, 2;
	setp.eq.s32 	%p5, %r206, 0;
	@%p5 bra 	$L__BB0_10;
	ld.global.u32 	%r207, [%rd6+20];
	xor.b32  	%r330, %r330, %r207;
	ld.global.u32 	%r208, [%rd6+24];
	xor.b32  	%r329, %r329, %r208;
	ld.global.u32 	%r209, [%rd6+28];
	xor.b32  	%r328, %r328, %r209;
	ld.global.u32 	%r210, [%rd6+32];
	xor.b32  	%r327, %r327, %r210;
	ld.global.u32 	%r211, [%rd6+36];
	xor.b32  	%r326, %r326, %r211;
$L__BB0_10:
	and.b32  	%r213, %r196, 4;
	setp.eq.s32 	%p6, %r213, 0;
	@%p6 bra 	$L__BB0_12;
	ld.global.u32 	%r214, [%rd6+40];
	xor.b32  	%r330, %r330, %r214;
	ld.global.u32 	%r215, [%rd6+44];
	xor.b32  	%r329, %r329, %r215;
	ld.global.u32 	%r216, [%rd6+48];
	xor.b32  	%r328, %r328, %r216;
	ld.global.u32 	%r217, [%rd6+52];
	xor.b32  	%r327, %r327, %r217;
	ld.global.u32 	%r218, [%rd6+56];
	xor.b32  	%r326, %r326, %r218;
$L__BB0_12:
	and.b32  	%r220, %r196, 8;
	setp.eq.s32 	%p7, %r220, 0;
	@%p7 bra 	$L__BB0_14;
	ld.global.u32 	%r221, [%rd6+60];
	xor.b32  	%r330, %r330, %r221;
	ld.global.u32 	%r222, [%rd6+64];
	xor.b32  	%r329, %r329, %r222;
	ld.global.u32 	%r223, [%rd6+68];
	xor.b32  	%r328, %r328, %r223;
	ld.global.u32 	%r224, [%rd6+72];
	xor.b32  	%r327, %r327, %r224;
	ld.global.u32 	%r225, [%rd6+76];
	xor.b32  	%r326, %r326, %r225;
$L__BB0_14:
	and.b32  	%r227, %r196, 16;
	setp.eq.s32 	%p8, %r227, 0;
	@%p8 bra 	$L__BB0_16;
	ld.global.u32 	%r228, [%rd6+80];
	xor.b32  	%r330, %r330, %r228;
	ld.global.u32 	%r229, [%rd6+84];
	xor.b32  	%r329, %r329, %r229;
	ld.global.u32 	%r230, [%rd6+88];
	xor.b32  	%r328, %r328, %r230;
	ld.global.u32 	%r231, [%rd6+92];
	xor.b32  	%r327, %r327, %r231;
	ld.global.u32 	%r232, [%rd6+96];
	xor.b32  	%r326, %r326, %r232;
$L__BB0_16:
	and.b32  	%r234, %r196, 32;
	setp.eq.s32 	%p9, %r234, 0;
	@%p9 bra 	$L__BB0_18;
	ld.global.u32 	%r235, [%rd6+100];
	xor.b32  	%r330, %r330, %r235;
	ld.global.u32 	%r236, [%rd6+104];
	xor.b32  	%r329, %r329, %r236;
	ld.global.u32 	%r237, [%rd6+108];
	xor.b32  	%r328, %r328, %r237;
	ld.global.u32 	%r238, [%rd6+112];
	xor.b32  	%r327, %r327, %r238;
	ld.global.u32 	%r239, [%rd6+116];
	xor.b32  	%r326, %r326, %r239;
$L__BB0_18:
	and.b32  	%r241, %r196, 64;
	setp.eq.s32 	%p10, %r241, 0;
	@%p10 bra 	$L__BB0_20;
	ld.global.u32 	%r242, [%rd6+120];
	xor.b32  	%r330, %r330, %r242;
	ld.global.u32 	%r243, [%rd6+124];
	xor.b32  	%r329, %r329, %r243;
	ld.global.u32 	%r244, [%rd6+128];
	xor.b32  	%r328, %r328, %r244;
	ld.global.u32 	%r245, [%rd6+132];
	xor.b32  	%r327, %r327, %r245;
	ld.global.u32 	%r246, [%rd6+136];
	xor.b32  	%r326, %r326, %r246;
$L__BB0_20:
	and.b32  	%r248, %r196, 128;
	setp.eq.s32 	%p11, %r248, 0;
	@%p11 bra 	$L__BB0_22;
	ld.global.u32 	%r249, [%rd6+140];
	xor.b32  	%r330, %r330, %r249;
	ld.global.u32 	%r250, [%rd6+144];
	xor.b32  	%r329, %r329, %r250;
	ld.global.u32 	%r251, [%rd6+148];
	xor.b32  	%r328, %r328, %r251;
	ld.global.u32 	%r252, [%rd6+152];
	xor.b32  	%r327, %r327, %r252;
	ld.global.u32 	%r253, [%rd6+156];
	xor.b32  	%r326, %r326, %r253;
$L__BB0_22:
	and.b32  	%r255, %r196, 256;
	setp.eq.s32 	%p12, %r255, 0;
	@%p12 bra 	$L__BB0_24;
	ld.global.u32 	%r256, [%rd6+160];
	xor.b32  	%r330, %r330, %r256;
	ld.global.u32 	%r257, [%rd6+164];
	xor.b32  	%r329, %r329, %r257;
	ld.global.u32 	%r258, [%rd6+168];
	xor.b32  	%r328, %r328, %r258;
	ld.global.u32 	%r259, [%rd6+172];
	xor.b32  	%r327, %r327, %r259;
	ld.global.u32 	%r260, [%rd6+176];
	xor.b32  	%r326, %r326, %r260;
$L__BB0_24:
	and.b32  	%r262, %r196, 512;
	setp.eq.s32 	%p13, %r262, 0;
	@%p13 bra 	$L__BB0_26;
	ld.global.u32 	%r263, [%rd6+180];
	xor.b32  	%r330, %r330, %r263;
	ld.global.u32 	%r264, [%rd6+184];
	xor.b32  	%r329, %r329, %r264;
	ld.global.u32 	%r265, [%rd6+188];
	xor.b32  	%r328, %r328, %r265;
	ld.global.u32 	%r266, [%rd6+192];
	xor.b32  	%r327, %r327, %r266;
	ld.global.u32 	%r267, [%rd6+196];
	xor.b32  	%r326, %r326, %r267;
$L__BB0_26:
	and.b32  	%r269, %r196, 1024;
	setp.eq.s32 	%p14, %r269, 0;
	@%p14 bra 	$L__BB0_28;
	ld.global.u32 	%r270, [%rd6+200];
	xor.b32  	%r330, %r330, %r270;
	ld.global.u32 	%r271, [%rd6+204];
	xor.b32  	%r329, %r329, %r271;
	ld.global.u32 	%r272, [%rd6+208];
	xor.b32  	%r328, %r328, %r272;
	ld.global.u32 	%r273, [%rd6+212];
	xor.b32  	%r327, %r327, %r273;
	ld.global.u32 	%r274, [%rd6+216];
	xor.b32  	%r326, %r326, %r274;
$L__BB0_28:
	and.b32  	%r276, %r196, 2048;
	setp.eq.s32 	%p15, %r276, 0;
	@%p15 bra 	$L__BB0_30;
	ld.global.u32 	%r277, [%rd6+220];
	xor.b32  	%r330, %r330, %r277;
	ld.global.u32 	%r278, [%rd6+224];
	xor.b32  	%r329, %r329, %r278;
	ld.global.u32 	%r279, [%rd6+228];
	xor.b32  	%r328, %r328, %r279;
	ld.global.u32 	%r280, [%rd6+232];
	xor.b32  	%r327, %r327, %r280;
	ld.global.u32 	%r281, [%rd6+236];
	xor.b32  	%r326, %r326, %r281;
$L__BB0_30:
	and.b32  	%r283, %r196, 4096;
	setp.eq.s32 	%p16, %r283, 0;
	@%p16 bra 	$L__BB0_32;
	ld.global.u32 	%r284, [%rd6+240];
	xor.b32  	%r330, %r330, %r284;
	ld.global.u32 	%r285, [%rd6+244];
	xor.b32  	%r329, %r329, %r285;
	ld.global.u32 	%r286, [%rd6+248];
	xor.b32  	%r328, %r328, %r286;
	ld.global.u32 	%r287, [%rd6+252];
	xor.b32  	%r327, %r327, %r287;
	ld.global.u32 	%r288, [%rd6+256];
	xor.b32  	%r326, %r326, %r288;
$L__BB0_32:
	and.b32  	%r290, %r196, 8192;
	setp.eq.s32 	%p17, %r290, 0;
	@%p17 bra 	$L__BB0_34;
	ld.global.u32 	%r291, [%rd6+260];
	xor.b32  	%r330, %r330, %r291;
	ld.global.u32 	%r292, [%rd6+264];
	xor.b32  	%r329, %r329, %r292;
	ld.global.u32 	%r293, [%rd6+268];
	xor.b32  	%r328, %r328, %r293;
	ld.global.u32 	%r294, [%rd6+272];
	xor.b32  	%r327, %r327, %r294;
	ld.global.u32 	%r295, [%rd6+276];
	xor.b32  	%r326, %r326, %r295;
$L__BB0_34:
	and.b32  	%r297, %r196, 16384;
	setp.eq.s32 	%p18, %r297, 0;
	@%p18 bra 	$L__BB0_36;
	ld.global.u32 	%r298, [%rd6+280];
	xor.b32  	%r330, %r330, %r298;
	ld.global.u32 	%r299, [%rd6+284];
	xor.b32  	%r329, %r329, %r299;
	ld.global.u32 	%r300, [%rd6+288];
	xor.b32  	%r328, %r328, %r300;
	ld.global.u32 	%r301, [%rd6+292];
	xor.b32  	%r327, %r327, %r301;
	ld.global.u32 	%r302, [%rd6+296];
	xor.b32  	%r326, %r326, %r302;
$L__BB0_36:
	and.b32  	%r304, %r196, 32768;
	setp.eq.s32 	%p19, %r304, 0;
	@%p19 bra 	$L__BB0_38;
	ld.global.u32 	%r305, [%rd6+300];
	xor.b32  	%r330, %r330, %r305;
	ld.global.u32 	%r306, [%rd6+304];
	xor.b32  	%r329, %r329, %r306;
	ld.global.u32 	%r307, [%rd6+308];
	xor.b32  	%r328, %r328, %r307;
	ld.global.u32 	%r308, [%rd6+312];
	xor.b32  	%r327, %r327, %r308;
	ld.global.u32 	%r309, [%rd6+316];
	xor.b32  	%r326, %r326, %r309;
$L__BB0_38:
	add.s32 	%r325, %r325, 16;
	setp.ne.s32 	%p20, %r325, 32;
	@%p20 bra 	$L__BB0_6;
	mad.lo.s32 	%r310, %r319, -31, %r11;
	add.s32 	%r319, %r310, 1;
	setp.ne.s32 	%p21, %r319, 5;
	@%p21 bra 	$L__BB0_5;
	st.global.u32 	[%rd2+4], %r330;
	st.global.u32 	[%rd2+8], %r329;
	st.global.u32 	[%rd2+12], %r328;
	st.global.u32 	[%rd2+16], %r327;
	st.global.u32 	[%rd2+20], %r326;
	add.s32 	%r313, %r313, 1;
	setp.lt.u32 	%p22, %r313, %r2;
	@%p22 bra 	$L__BB0_4;
$L__BB0_41:
	shr.u64 	%rd7, %rd17, 2;
	add.s32 	%r312, %r312, 1;
	setp.gt.u64 	%p23, %rd17, 3;
	mov.u64 	%rd17, %rd7;
	@%p23 bra 	$L__BB0_2;
$L__BB0_42:
	mov.b32 	%r311, 0;
	st.global.v2.u32 	[%rd2+24], {%r311, %r311};
	st.global.u32 	[%rd2+32], %r311;
	mov.b64 	%rd16, 0;
	st.global.u64 	[%rd2+40], %rd16;
	ret;

}
	// .globl	_Z12generateRandP17curandStateXORWOWPfi
.visible .entry _Z12generateRandP17curandStateXORWOWPfi(
	.param .u64 .ptr .align 1 _Z12generateRandP17curandStateXORWOWPfi_param_0,
	.param .u64 .ptr .align 1 _Z12generateRandP17curandStateXORWOWPfi_param_1,
	.param .u32 _Z12generateRandP17curandStateXORWOWPfi_param_2
)
{
	.reg .pred 	%p<8>;
	.reg .b32 	%r<173>;
	.reg .b32 	%f<16>;
	.reg .b64 	%rd<21>;
	.reg .b64 	%fd<2>;

	ld.param.u64 	%rd3, [_Z12generateRandP17curandStateXORWOWPfi_param_0];
	ld.param.u64 	%rd4, [_Z12generateRandP17curandStateXORWOWPfi_param_1];
	ld.param.u32 	%r66, [_Z12generateRandP17curandStateXORWOWPfi_param_2];
	cvta.to.global.u64 	%rd1, %rd4;
	cvta.to.global.u64 	%rd5, %rd3;
	mov.u32 	%r67, %tid.x;
	mov.u32 	%r68, %ctaid.x;
	mov.u32 	%r69, %ntid.x;
	mad.lo.s32 	%r1, %r68, %r69, %r67;
	mul.wide.u32 	%rd6, %r1, 48;
	add.s64 	%rd2, %rd5, %rd6;
	ld.global.v2.u32 	{%r172, %r162}, [%rd2];
	ld.global.v2.u32 	{%r163, %r140}, [%rd2+8];
	ld.global.v2.u32 	{%r141, %r142}, [%rd2+16];
	ld.global.v2.u32 	{%r8, %r9}, [%rd2+24];
	ld.global.f32 	%f1, [%rd2+32];
	ld.global.f64 	%fd1, [%rd2+40];
	setp.lt.s32 	%p1, %r66, 1;
	mov.u32 	%r167, %r142;
	mov.u32 	%r168, %r141;
	mov.u32 	%r169, %r140;
	mov.u32 	%r170, %r163;
	mov.u32 	%r171, %r162;
	@%p1 bra 	$L__BB1_10;
	and.b32  	%r10, %r66, 3;
	setp.lt.u32 	%p2, %r66, 4;
	mov.b32 	%r160, 0;
	@%p2 bra 	$L__BB1_5;
	and.b32  	%r160, %r66, 2147483644;
	neg.s32 	%r138, %r160;
	add.s32 	%r137, %r1, 65536;
	add.s32 	%r136, %r172, 724874;
$L__BB1_3:
	.pragma "nounroll";
	mov.u32 	%r171, %r142;
	shr.u32 	%r73, %r162, 2;
	xor.b32  	%r74, %r73, %r162;
	shl.b32 	%r75, %r171, 4;
	shl.b32 	%r76, %r74, 1;
	xor.b32  	%r77, %r75, %r76;
	xor.b32  	%r78, %r77, %r171;
	xor.b32  	%r170, %r78, %r74;
	add.s32 	%r79, %r136, %r170;
	add.s32 	%r80, %r79, -362437;
	cvt.rn.f32.u32 	%f2, %r80;
	fma.rn.f32 	%f3, %f2, 0f2F800000, 0f2F000000;
	add.s32 	%r81, %r137, -65536;
	mul.wide.u32 	%rd7, %r81, 4;
	add.s64 	%rd8, %rd1, %rd7;
	st.global.f32 	[%rd8], %f3;
	shr.u32 	%r82, %r163, 2;
	xor.b32  	%r83, %r82, %r163;
	shl.b32 	%r84, %r170, 4;
	shl.b32 	%r85, %r83, 1;
	xor.b32  	%r86, %r84, %r85;
	xor.b32  	%r87, %r86, %r170;
	xor.b32  	%r169, %r87, %r83;
	add.s32 	%r88, %r136, %r169;
	cvt.rn.f32.u32 	%f4, %r88;
	fma.rn.f32 	%f5, %f4, 0f2F800000, 0f2F000000;
	add.s32 	%r89, %r137, -32768;
	mul.wide.u32 	%rd9, %r89, 4;
	add.s64 	%rd10, %rd1, %rd9;
	st.global.f32 	[%rd10], %f5;
	shr.u32 	%r90, %r140, 2;
	xor.b32  	%r91, %r90, %r140;
	shl.b32 	%r92, %r169, 4;
	shl.b32 	%r93, %r91, 1;
	xor.b32  	%r94, %r92, %r93;
	xor.b32  	%r95, %r94, %r169;
	xor.b32  	%r168, %r95, %r91;
	add.s32 	%r96, %r136, %r168;
	add.s32 	%r97, %r96, 362437;
	cvt.rn.f32.u32 	%f6, %r97;
	fma.rn.f32 	%f7, %f6, 0f2F800000, 0f2F000000;
	add.s32 	%r98, %r137, 32768;
	mul.wide.u32 	%rd11, %r137, 4;
	add.s64 	%rd12, %rd1, %rd11;
	st.global.f32 	[%rd12], %f7;
	shr.u32 	%r99, %r141, 2;
	xor.b32  	%r100, %r99, %r141;
	shl.b32 	%r101, %r168, 4;
	shl.b32 	%r102, %r100, 1;
	xor.b32  	%r103, %r101, %r102;
	xor.b32  	%r104, %r103, %r168;
	xor.b32  	%r142, %r104, %r100;
	add.s32 	%r105, %r136, %r142;
	add.s32 	%r106, %r105, 724874;
	cvt.rn.f32.u32 	%f8, %r106;
	fma.rn.f32 	%f9, %f8, 0f2F800000, 0f2F000000;
	mul.wide.u32 	%rd13, %r98, 4;
	add.s64 	%rd14, %rd1, %rd13;
	st.global.f32 	[%rd14], %f9;
	add.s32 	%r138, %r138, 4;
	add.s32 	%r137, %r137, 131072;
	add.s32 	%r136, %r136, 1449748;
	setp.ne.s32 	%p3, %r138, 0;
	mov.u32 	%r163, %r170;
	mov.u32 	%r140, %r169;
	mov.u32 	%r141, %r168;
	mov.u32 	%r162, %r171;
	@%p3 bra 	$L__BB1_3;
	add.s32 	%r172, %r136, -724874;
	mov.u32 	%r167, %r142;
	mov.u32 	%r162, %r171;
	mov.u32 	%r163, %r170;
	mov.u32 	%r140, %r169;
	mov.u32 	%r141, %r168;
$L__BB1_5:
	setp.eq.s32 	%p4, %r10, 0;
	@%p4 bra 	$L__BB1_10;
	setp.eq.s32 	%p5, %r10, 1;
	mov.u32 	%r164, %r140;
	mov.u32 	%r165, %r141;
	mov.u32 	%r166, %r142;
	@%p5 bra 	$L__BB1_8;
	shr.u32 	%r108, %r162, 2;
	xor.b32  	%r109, %r108, %r162;
	shl.b32 	%r110, %r142, 4;
	shl.b32 	%r111, %r109, 1;
	xor.b32  	%r112, %r110, %r111;
	xor.b32  	%r113, %r112, %r142;
	xor.b32  	%r168, %r113, %r109;
	add.s32 	%r114, %r172, %r168;
	add.s32 	%r115, %r114, 362437;
	cvt.rn.f32.u32 	%f10, %r115;
	fma.rn.f32 	%f11, %f10, 0f2F800000, 0f2F000000;
	shl.b32 	%r116, %r160, 15;
	add.s32 	%r117, %r116, %r1;
	mul.wide.u32 	%rd15, %r117, 4;
	add.s64 	%rd16, %rd1, %rd15;
	st.global.f32 	[%rd16], %f11;
	shr.u32 	%r118, %r163, 2;
	xor.b32  	%r119, %r118, %r163;
	shl.b32 	%r120, %r168, 4;
	shl.b32 	%r121, %r119, 1;
	xor.b32  	%r122, %r120, %r121;
	xor.b32  	%r123, %r122, %r168;
	xor.b32  	%r167, %r123, %r119;
	add.s32 	%r172, %r172, 724874;
	add.s32 	%r124, %r167, %r172;
	cvt.rn.f32.u32 	%f12, %r124;
	fma.rn.f32 	%f13, %f12, 0f2F800000, 0f2F000000;
	add.s32 	%r125, %r117, 32768;
	mul.wide.u32 	%rd17, %r125, 4;
	add.s64 	%rd18, %rd1, %rd17;
	st.global.f32 	[%rd18], %f13;
	add.s32 	%r160, %r160, 2;
	mov.u32 	%r162, %r140;
	mov.u32 	%r163, %r141;
	mov.u32 	%r164, %r142;
	mov.u32 	%r165, %r168;
	mov.u32 	%r166, %r167;
$L__BB1_8:
	and.b32  	%r126, %r66, 1;
	setp.eq.b32 	%p6, %r126, 1;
	not.pred 	%p7, %p6;
	mov.u32 	%r169, %r142;
	mov.u32 	%r170, %r141;
	mov.u32 	%r171, %r140;
	@%p7 bra 	$L__BB1_10;
	shr.u32 	%r127, %r162, 2;
	xor.b32  	%r128, %r127, %r162;
	shl.b32 	%r129, %r166, 4;
	shl.b32 	%r130, %r128, 1;
	xor.b32  	%r131, %r129, %r130;
	xor.b32  	%r132, %r131, %r166;
	xor.b32  	%r167, %r132, %r128;
	add.s32 	%r172, %r172, 362437;
	add.s32 	%r133, %r167, %r172;
	cvt.rn.f32.u32 	%f14, %r133;
	fma.rn.f32 	%f15, %f14, 0f2F800000, 0f2F000000;
	shl.b32 	%r134, %r160, 15;
	add.s32 	%r135, %r134, %r1;
	mul.wide.u32 	%rd19, %r135, 4;
	add.s64 	%rd20, %rd1, %rd19;
	st.global.f32 	[%rd20], %f15;
	mov.u32 	%r168, %r166;
	mov.u32 	%r169, %r165;
	mov.u32 	%r170, %r164;
	mov.u32 	%r171, %r163;
$L__BB1_10:
	st.global.v2.u32 	[%rd2], {%r172, %r171};
	st.global.v2.u32 	[%rd2+8], {%r170, %r169};
	st.global.v2.u32 	[%rd2+16], {%r168, %r167};
	st.global.v2.u32 	[%rd2+24], {%r8, %r9};
	st.global.f32 	[%rd2+32], %f1;
	st.global.f64 	[%rd2+40], %fd1;
	ret;

}
	// .globl	_Z10testAtomicPKfPf
.visible .entry _Z10testAtomicPKfPf(
	.param .u64 .ptr .align 1 _Z10testAtomicPKfPf_param_0,
	.param .u64 .ptr .align 1 _Z10testAtomicPKfPf_param_1
)
{
	.reg .b32 	%r<7>;
	.reg .b32 	%f<15>;
	.reg .b64 	%rd<9>;

	ld.param.u64 	%rd1, [_Z10testAtomicPKfPf_param_0];
	ld.param.u64 	%rd2, [_Z10testAtomicPKfPf_param_1];
	cvta.to.global.u64 	%rd3, %rd1;
	mov.u32 	%r1, %tid.x;
	mov.u32 	%r2, %ctaid.x;
	mov.u32 	%r3, %ntid.x;
	mad.lo.s32 	%r4, %r2, %r3, %r1;
	shl.b32 	%r5, %r4, 2;
	mul.wide.u32 	%rd4, %r5, 4;
	add.s64 	%rd5, %rd3, %rd4;
	shl.b32 	%r6, %r2, 2;
	cvta.to.global.u64 	%rd6, %rd2;
	mul.wide.u32 	%rd7, %r6, 4;
	add.s64 	%rd8, %rd6, %rd7;
	ld.global.f32 	%f1, [%rd5];
	ld.global.f32 	%f2, [%rd5+12];
	mul.f32 	%f3, %f1, %f2;
	atom.global.add.f32 	%f4, [%rd8], %f3;
	ld.global.f32 	%f5, [%rd5+4];
	ld.global.f32 	%f6, [%rd5+12];
	mul.f32 	%f7, %f5, %f6;
	atom.global.add.f32 	%f8, [%rd8+4], %f7;
	ld.global.f32 	%f9, [%rd5+8];
	ld.global.f32 	%f10, [%rd5+12];
	mul.f32 	%f11, %f9, %f10;
	atom.global.add.f32 	%f12, [%rd8+8], %f11;
	ld.global.f32 	%f13, [%rd5+12];
	atom.global.add.f32 	%f14, [%rd8+12], %f13;
	ret;

}


// ===== COMPILED SASS (sm_100) =====

	.target	sm_100

	.elftype	@"ET_EXEC"


//--------------------- .note.nv.tkinfo           --------------------------
	.section	.note.nv.tkinfo,"",@"SHT_NOTE"
	.sectionflags	@"SHF_NOTE_NV_TKINFO"
	.tkinfo
        /*0018*/ 	.word	0x00000002
        /*0030*/ 	.string	""
        /*0030*/ 	.string	"ptxas"
        /*0030*/ 	.string	"Cuda compilation tools, release 13.0, V13.0.88"
        /*0030*/ 	.string	"Build cuda_13.0.r13.0/compiler.36424714_0"
        /*0030*/ 	.string	"-arch sm_100 -m 64 "



//--------------------- .note.nv.cuinfo           --------------------------
	.section	.note.nv.cuinfo,"",@"SHT_NOTE"
	.sectionflags	@"SHF_NOTE_NV_CUINFO"
        /*0018*/ 	.short	0x0002
        /*001a*/ 	.short	0x0064
        /*001c*/ 	.short	0x0082
	.zero		2


//--------------------- .nv.info                  --------------------------
	.section	.nv.info,"",@"SHT_CUDA_INFO"
	.align	4


	//----- nvinfo : EIATTR_REGCOUNT
	.align		4
        /*0000*/ 	.byte	0x04, 0x2f
        /*0002*/ 	.short	(.L_10 - .L_9)
	.align		4
.L_9:
        /*0004*/ 	.word	index@(_Z5setupP17curandStateXORWOW)
        /*0008*/ 	.word	0x0000001f


	//----- nvinfo : EIATTR_FRAME_SIZE
	.align		4
.L_10:
        /*000c*/ 	.byte	0x04, 0x11
        /*000e*/ 	.short	(.L_12 - .L_11)
	.align		4
.L_11:
        /*0010*/ 	.word	index@(_Z5setupP17curandStateXORWOW)
        /*0014*/ 	.word	0x00000000


	//----- nvinfo : EIATTR_REGCOUNT
	.align		4
.L_12:
        /*0018*/ 	.byte	0x04, 0x2f
        /*001a*/ 	.short	(.L_14 - .L_13)
	.align		4
.L_13:
        /*001c*/ 	.word	index@(_Z12generateRandP17curandStateXORWOWPfi)
        /*0020*/ 	.word	0x00000020


	//----- nvinfo : EIATTR_FRAME_SIZE
	.align		4
.L_14:
        /*0024*/ 	.byte	0x04, 0x11
        /*0026*/ 	.short	(.L_16 - .L_15)
	.align		4
.L_15:
        /*0028*/ 	.word	index@(_Z12generateRandP17curandStateXORWOWPfi)
        /*002c*/ 	.word	0x00000000


	//----- nvinfo : EIATTR_REGCOUNT
	.align		4
.L_16:
        /*0030*/ 	.byte	0x04, 0x2f
        /*0032*/ 	.short	(.L_18 - .L_17)
	.align		4
.L_17:
        /*0034*/ 	.word	index@(_Z10testAtomicPKfPf)
        /*0038*/ 	.word	0x00000010


	//----- nvinfo : EIATTR_FRAME_SIZE
	.align		4
.L_18:
        /*003c*/ 	.byte	0x04, 0x11
        /*003e*/ 	.short	(.L_20 - .L_19)
	.align		4
.L_19:
        /*0040*/ 	.word	index@(_Z10testAtomicPKfPf)
        /*0044*/ 	.word	0x00000000


	//----- nvinfo : EIATTR_MIN_STACK_SIZE
	.align		4
.L_20:
        /*0048*/ 	.byte	0x04, 0x12
        /*004a*/ 	.short	(.L_22 - .L_21)
	.align		4
.L_21:
        /*004c*/ 	.word	index@(_Z10testAtomicPKfPf)
        /*0050*/ 	.word	0x00000000


	//----- nvinfo : EIATTR_MIN_STACK_SIZE
	.align		4
.L_22:
        /*0054*/ 	.byte	0x04, 0x12
        /*0056*/ 	.short	(.L_24 - .L_23)
	.align		4
.L_23:
        /*0058*/ 	.word	index@(_Z12generateRandP17curandStateXORWOWPfi)
        /*005c*/ 	.word	0x00000000


	//----- nvinfo : EIATTR_MIN_STACK_SIZE
	.align		4
.L_24:
        /*0060*/ 	.byte	0x04, 0x12
        /*0062*/ 	.short	(.L_26 - .L_25)
	.align		4
.L_25:
        /*0064*/ 	.word	index@(_Z5setupP17curandStateXORWOW)
        /*0068*/ 	.word	0x00000000
.L_26:


//--------------------- .nv.compat                --------------------------
	.section	.nv.compat,"",@"SHT_CUDA_COMPAT_INFO"
	.align	4
        /*0000*/ 	.byte	0x02, 0x09, 0x00, 0x00, 0x02, 0x02, 0x01, 0x00, 0x02, 0x05, 0x05, 0x00, 0x03, 0x07, 0x01, 0x01
        /*0010*/ 	.byte	0x02, 0x03, 0x00, 0x00, 0x02, 0x06, 0x01, 0x00, 0x04, 0x0b, 0x08, 0x00, 0x09, 0x00, 0x00, 0x00
        /*0020*/ 	.byte	0x00, 0x00, 0x00, 0x00


//--------------------- .nv.info._Z10testAtomicPKfPf --------------------------
	.section	.nv.info._Z10testAtomicPKfPf,"",@"SHT_CUDA_INFO"
	.sectionflags	@""
	.align	4


	//----- nvinfo : EIATTR_CUDA_API_VERSION
	.align		4
        /*0000*/ 	.byte	0x04, 0x37
        /*0002*/ 	.short	(.L_28 - .L_27)
.L_27:
        /*0004*/ 	.word	0x00000082


	//----- nvinfo : EIATTR_KPARAM_INFO
	.align		4
.L_28:
        /*0008*/ 	.byte	0x04, 0x17
        /*000a*/ 	.short	(.L_30 - .L_29)
.L_29:
        /*000c*/ 	.word	0x00000000
        /*0010*/ 	.short	0x0001
        /*0012*/ 	.short	0x0008
        /*0014*/ 	.byte	0x00, 0xf5, 0x21, 0x00


	//----- nvinfo : EIATTR_KPARAM_INFO
	.align		4
.L_30:
        /*0018*/ 	.byte	0x04, 0x17
        /*001a*/ 	.short	(.L_32 - .L_31)
.L_31:
        /*001c*/ 	.word	0x00000000
        /*0020*/ 	.short	0x0000
        /*0022*/ 	.short	0x0000
        /*0024*/ 	.byte	0x00, 0xf5, 0x21, 0x00


	//----- nvinfo : EIATTR_SPARSE_MMA_MASK
	.align		4
.L_32:
        /*0028*/ 	.byte	0x03, 0x50
        /*002a*/ 	.short	0x0000


	//----- nvinfo : EIATTR_MAXREG_COUNT
	.align		4
        /*002c*/ 	.byte	0x03, 0x1b
        /*002e*/ 	.short	0x00ff


	//----- nvinfo : EIATTR_MERCURY_ISA_VERSION
	.align		4
        /*0030*/ 	.byte	0x03, 0x5f
        /*0032*/ 	.short	0x0101


	//----- nvinfo : EIATTR_VRC_CTA_INIT_COUNT
	.align		4
        /*0034*/ 	.byte	0x02, 0x4a
	.zero		1
	.zero		1


	//----- nvinfo : EIATTR_EXIT_INSTR_OFFSETS
	.align		4
        /*0038*/ 	.byte	0x04, 0x1c
        /*003a*/ 	.short	(.L_34 - .L_33)


	//   ....[0]....
.L_33:
        /*003c*/ 	.word	0x000001a0


	//----- nvinfo : EIATTR_CBANK_PARAM_SIZE
	.align		4
.L_34:
        /*0040*/ 	.byte	0x03, 0x19
        /*0042*/ 	.short	0x0010


	//----- nvinfo : EIATTR_PARAM_CBANK
	.align		4
        /*0044*/ 	.byte	0x04, 0x0a
        /*0046*/ 	.short	(.L_36 - .L_35)
	.align		4
.L_35:
        /*0048*/ 	.word	index@(.nv.constant0._Z10testAtomicPKfPf)
        /*004c*/ 	.short	0x0380
        /*004e*/ 	.short	0x0010


	//----- nvinfo : EIATTR_SW_WAR
	.align		4
.L_36:
        /*0050*/ 	.byte	0x04, 0x36
        /*0052*/ 	.short	(.L_38 - .L_37)
.L_37:
        /*0054*/ 	.word	0x00000008
.L_38:


//--------------------- .nv.info._Z12generateRandP17curandStateXORWOWPfi --------------------------
	.section	.nv.info._Z12generateRandP17curandStateXORWOWPfi,"",@"SHT_CUDA_INFO"
	.sectionflags	@""
	.align	4


	//----- nvinfo : EIATTR_CUDA_API_VERSION
	.align		4
        /*0000*/ 	.byte	0x04, 0x37
        /*0002*/ 	.short	(.L_40 - .L_39)
.L_39:
        /*0004*/ 	.word	0x00000082


	//----- nvinfo : EIATTR_KPARAM_INFO
	.align		4
.L_40:
        /*0008*/ 	.byte	0x04, 0x17
        /*000a*/ 	.short	(.L_42 - .L_41)
.L_41:
        /*000c*/ 	.word	0x00000000
        /*0010*/ 	.short	0x0002
        /*0012*/ 	.short	0x0010
        /*0014*/ 	.byte	0x00, 0xf0, 0x11, 0x00


	//----- nvinfo : EIATTR_KPARAM_INFO
	.align		4
.L_42:
        /*0018*/ 	.byte	0x04, 0x17
        /*001a*/ 	.short	(.L_44 - .L_43)
.L_43:
        /*001c*/ 	.word	0x00000000
        /*0020*/ 	.short	0x0001
        /*0022*/ 	.short	0x0008
        /*0024*/ 	.byte	0x00, 0xf5, 0x21, 0x00


	//----- nvinfo : EIATTR_KPARAM_INFO
	.align		4
.L_44:
        /*0028*/ 	.byte	0x04, 0x17
        /*002a*/ 	.short	(.L_46 - .L_45)
.L_45:
        /*002c*/ 	.word	0x00000000
        /*0030*/ 	.short	0x0000
        /*0032*/ 	.short	0x0000
        /*0034*/ 	.byte	0x00, 0xf5, 0x21, 0x00


	//----- nvinfo : EIATTR_SPARSE_MMA_MASK
	.align		4
.L_46:
        /*0038*/ 	.byte	0x03, 0x50
        /*003a*/ 	.short	0x0000


	//----- nvinfo : EIATTR_MAXREG_COUNT
	.align		4
        /*003c*/ 	.byte	0x03, 0x1b
        /*003e*/ 	.short	0x00ff


	//----- nvinfo : EIATTR_MERCURY_ISA_VERSION
	.align		4
        /*0040*/ 	.byte	0x03, 0x5f
        /*0042*/ 	.short	0x0101


	//----- nvinfo : EIATTR_VRC_CTA_INIT_COUNT
	.align		4
        /*0044*/ 	.byte	0x02, 0x4a
	.zero		1
	.zero		1


	//----- nvinfo : EIATTR_EXIT_INSTR_OFFSETS
	.align		4
        /*0048*/ 	.byte	0x04, 0x1c
        /*004a*/ 	.short	(.L_48 - .L_47)


	//   ....[0]....
.L_47:
        /*004c*/ 	.word	0x00000aa0


	//----- nvinfo : EIATTR_CBANK_PARAM_SIZE
	.align		4
.L_48:
        /*0050*/ 	.byte	0x03, 0x19
        /*0052*/ 	.short	0x0014


	//----- nvinfo : EIATTR_PARAM_CBANK
	.align		4
        /*0054*/ 	.byte	0x04, 0x0a
        /*0056*/ 	.short	(.L_50 - .L_49)
	.align		4
.L_49:
        /*0058*/ 	.word	index@(.nv.constant0._Z12generateRandP17curandStateXORWOWPfi)
        /*005c*/ 	.short	0x0380
        /*005e*/ 	.short	0x0014


	//----- nvinfo : EIATTR_SW_WAR
	.align		4
.L_50:
        /*0060*/ 	.byte	0x04, 0x36
        /*0062*/ 	.short	(.L_52 - .L_51)
.L_51:
        /*0064*/ 	.word	0x00000008
.L_52:


//--------------------- .nv.info._Z5setupP17curandStateXORWOW --------------------------
	.section	.nv.info._Z5setupP17curandStateXORWOW,"",@"SHT_CUDA_INFO"
	.sectionflags	@""
	.align	4


	//----- nvinfo : EIATTR_CUDA_API_VERSION
	.align		4
        /*0000*/ 	.byte	0x04, 0x37
        /*0002*/ 	.short	(.L_54 - .L_53)
.L_53:
        /*0004*/ 	.word	0x00000082


	//----- nvinfo : EIATTR_KPARAM_INFO
	.align		4
.L_54:
        /*0008*/ 	.byte	0x04, 0x17
        /*000a*/ 	.short	(.L_56 - .L_55)
.L_55:
        /*000c*/ 	.word	0x00000000
        /*0010*/ 	.short	0x0000
        /*0012*/ 	.short	0x0000
        /*0014*/ 	.byte	0x00, 0xf5, 0x21, 0x00


	//----- nvinfo : EIATTR_SPARSE_MMA_MASK
	.align		4
.L_56:
        /*0018*/ 	.byte	0x03, 0x50
        /*001a*/ 	.short	0x0000


	//----- nvinfo : EIATTR_MAXREG_COUNT
	.align		4
        /*001c*/ 	.byte	0x03, 0x1b
        /*001e*/ 	.short	0x00ff


	//----- nvinfo : EIATTR_MERCURY_ISA_VERSION
	.align		4
        /*0020*/ 	.byte	0x03, 0x5f
        /*0022*/ 	.short	0x0101


	//----- nvinfo : EIATTR_VRC_CTA_INIT_COUNT
	.align		4
        /*0024*/ 	.byte	0x02, 0x4a
	.zero		1
	.zero		1


	//----- nvinfo : EIATTR_EXIT_INSTR_OFFSETS
	.align		4
        /*0028*/ 	.byte	0x04, 0x1c
        /*002a*/ 	.short	(.L_58 - .L_57)


	//   ....[0]....
.L_57:
        /*002c*/ 	.word	0x00000e70


	//----- nvinfo : EIATTR_CRS_STACK_SIZE
	.align		4
.L_58:
        /*0030*/ 	.byte	0x04, 0x1e
        /*0032*/ 	.short	(.L_60 - .L_59)
.L_59:
        /*0034*/ 	.word	0x00000000


	//----- nvinfo : EIATTR_CBANK_PARAM_SIZE
	.align		4
.L_60:
        /*0038*/ 	.byte	0x03, 0x19
        /*003a*/ 	.short	0x0008


	//----- nvinfo : EIATTR_PARAM_CBANK
	.align		4
        /*003c*/ 	.byte	0x04, 0x0a
        /*003e*/ 	.short	(.L_62 - .L_61)
	.align		4
.L_61:
        /*0040*/ 	.word	index@(.nv.constant0._Z5setupP17curandStateXORWOW)
        /*0044*/ 	.short	0x0380
        /*0046*/ 	.short	0x0008


	//----- nvinfo : EIATTR_SW_WAR
	.align		4
.L_62:
        /*0048*/ 	.byte	0x04, 0x36
        /*004a*/ 	.short	(.L_64 - .L_63)
.L_63:
        /*004c*/ 	.word	0x00000008
.L_64:


//--------------------- .nv.callgraph             --------------------------
	.section	.nv.callgraph,"",@"SHT_CUDA_CALLGRAPH"
	.align	4
	.sectionentsize	8
	.align		4
        /*0000*/ 	.word	0x00000000
	.align		4
        /*0004*/ 	.word	0xffffffff
	.align		4
        /*0008*/ 	.word	0x00000000
	.align		4
        /*000c*/ 	.word	0xfffffffe
	.align		4
        /*0010*/ 	.word	0x00000000
	.align		4
        /*0014*/ 	.word	0xfffffffd
	.align		4
        /*0018*/ 	.word	0x00000000
	.align		4
        /*001c*/ 	.word	0xfffffffc


//--------------------- .nv.constant4             --------------------------
	.section	.nv.constant4,"a",@progbits
	.align	8
	.align		8
.nv.constant4:
        /*0000*/ 	.dword	precalc_xorwow_matrix
	.align		8
        /*0008*/ 	.dword	precalc_xorwow_offset_matrix
	.align		8
        /*0010*/ 	.dword	mrg32k3aM1
	.align		8
        /*0018*/ 	.dword	mrg32k3aM2
	.align		8
        /*0020*/ 	.dword	mrg32k3aM1SubSeq
	.align		8
        /*0028*/ 	.dword	mrg32k3aM2SubSeq
	.align		8
        /*0030*/ 	.dword	mrg32k3aM1Seq
	.align		8
        /*0038*/ 	.dword	mrg32k3aM2Seq


//--------------------- .nv.constant3             --------------------------
	.section	.nv.constant3,"a",@progbits
	.align	8
.nv.constant3:
	.type		__cr_lgamma_table,@object
	.size		__cr_lgamma_table,(.L_8 - __cr_lgamma_table)
__cr_lgamma_table:
        /*0000*/ 	.byte	0x00, 0x00, 0x00, 0x00, 0x00, 0x00, 0x00, 0x00, 0x00, 0x00, 0x00, 0x00, 0x00, 0x00, 0x00, 0x00
        /*0010*/ 	.byte	0xef, 0x39, 0xfa, 0xfe, 0x42, 0x2e, 0xe6, 0x3f, 0x02, 0x20, 0x2a, 0xfa, 0x0b, 0xab, 0xfc, 0x3f
        /*0020*/ 	.byte	0xf9, 0x2c, 0x92, 0x7c, 0xa7, 0x6c, 0x09, 0x40, 0xc9, 0x79, 0x44, 0x3c, 0x64, 0x26, 0x13, 0x40
        /*0030*/ 	.byte	0xca, 0x01, 0xcf, 0x3a, 0x27, 0x51, 0x1a, 0x40, 0x30, 0xcc, 0x2d, 0xf3, 0xe1, 0x0c, 0x21, 0x40
        /*0040*/ 	.byte	0x0d, 0xb7, 0xfc, 0x82, 0x8e, 0x35, 0x25, 0x40
.L_8:


//--------------------- .text._Z10testAtomicPKfPf --------------------------
	.section	.text._Z10testAtomicPKfPf,"ax",@progbits
	.align	128
        .global         _Z10testAtomicPKfPf
        .type           _Z10testAtomicPKfPf,@function
        .size           _Z10testAtomicPKfPf,(.L_x_15 - _Z10testAtomicPKfPf)
        .other          _Z10testAtomicPKfPf,@"STO_CUDA_ENTRY STV_DEFAULT"
_Z10testAtomicPKfPf:
.text._Z10testAtomicPKfPf:
[----:B------:R-:W-:Y:S01]  /*0000*/  LDC R1, c[0x0][0x37c] ;  /* 0x0000df00ff017b82 */ /* 0x000fe20000000800 */
[----:B------:R-:W0:Y:S01]  /*0010*/  S2R R0, SR_TID.X ;  /* 0x0000000000007919 */ /* 0x000e220000002100 */
[----:B------:R-:W0:Y:S06]  /*0020*/  LDCU UR6, c[0x0][0x360] ;  /* 0x00006c00ff0677ac */ /* 0x000e2c0008000800 */
[----:B------:R-:W1:Y:S01]  /*0030*/  LDC.64 R2, c[0x0][0x380] ;  /* 0x0000e000ff027b82 */ /* 0x000e620000000a00 */
[----:B------:R-:W0:Y:S01]  /*0040*/  S2R R7, SR_CTAID.X ;  /* 0x0000000000077919 */ /* 0x000e220000002500 */
[----:B------:R-:W2:Y:S01]  /*0050*/  LDCU.64 UR4, c[0x0][0x358] ;  /* 0x00006b00ff0477ac */ /* 0x000ea20008000a00 */
[----:B0-----:R-:W-:-:S05]  /*0060*/  IMAD R0, R7, UR6, R0 ;  /* 0x0000000607007c24 */ /* 0x001fca000f8e0200 */
[----:B------:R-:W-:-:S05]  /*0070*/  SHF.L.U32 R5, R0, 0x2, RZ ;  /* 0x0000000200057819 */ /* 0x000fca00000006ff */
[----:B-1----:R-:W-:Y:S02]  /*0080*/  IMAD.WIDE.U32 R2, R5, 0x4, R2 ;  /* 0x0000000405027825 */ /* 0x002fe400078e0002 */
[----:B------:R-:W0:Y:S03]  /*0090*/  LDC.64 R4, c[0x0][0x388] ;  /* 0x0000e200ff047b82 */ /* 0x000e260000000a00 */
[----:B--2---:R-:W2:Y:S04]  /*00a0*/  LDG.E R0, desc[UR4][R2.64] ;  /* 0x0000000402007981 */ /* 0x004ea8000c1e1900 */
[----:B------:R-:W2:Y:S01]  /*00b0*/  LDG.E R9, desc[UR4][R2.64+0xc] ;  /* 0x00000c0402097981 */ /* 0x000ea2000c1e1900 */
[----:B------:R-:W-:-:S05]  /*00c0*/  SHF.L.U32 R7, R7, 0x2, RZ ;  /* 0x0000000207077819 */ /* 0x000fca00000006ff */
[----:B0-----:R-:W-:-:S04]  /*00d0*/  IMAD.WIDE.U32 R4, R7, 0x4, R4 ;  /* 0x0000000407047825 */ /* 0x001fc800078e0004 */
[----:B--2---:R-:W-:-:S05]  /*00e0*/  FMUL R9, R0, R9 ;  /* 0x0000000900097220 */ /* 0x004fca0000400000 */
[----:B------:R-:W-:Y:S04]  /*00f0*/  REDG.E.ADD.F32.FTZ.RN.STRONG.GPU desc[UR4][R4.64], R9 ;  /* 0x00000009040079a6 */ /* 0x000fe8000c12f304 */
[----:B------:R-:W2:Y:S04]  /*0100*/  LDG.E R0, desc[UR4][R2.64+0x4] ;  /* 0x0000040402007981 */ /* 0x000ea8000c1e1900 */
[----:B------:R-:W2:Y:S02]  /*0110*/  LDG.E R7, desc[UR4][R2.64+0xc] ;  /* 0x00000c0402077981 */ /* 0x000ea4000c1e1900 */
[----:B--2---:R-:W-:-:S05]  /*0120*/  FMUL R7, R0, R7 ;  /* 0x0000000700077220 */ /* 0x004fca0000400000 */
[----:B------:R-:W-:Y:S04]  /*0130*/  REDG.E.ADD.F32.FTZ.RN.STRONG.GPU desc[UR4][R4.64+0x4], R7 ;  /* 0x00000407040079a6 */ /* 0x000fe8000c12f304 */
[----:B------:R-:W2:Y:S04]  /*0140*/  LDG.E R0, desc[UR4][R2.64+0x8] ;  /* 0x0000080402007981 */ /* 0x000ea8000c1e1900 */
[----:B------:R-:W2:Y:S02]  /*0150*/  LDG.E R11, desc[UR4][R2.64+0xc] ;  /* 0x00000c04020b7981 */ /* 0x000ea4000c1e1900 */
[----:B--2---:R-:W-:-:S05]  /*0160*/  FMUL R11, R0, R11 ;  /* 0x0000000b000b7220 */ /* 0x004fca0000400000 */
[----:B------:R-:W-:Y:S04]  /*0170*/  REDG.E.ADD.F32.FTZ.RN.STRONG.GPU desc[UR4][R4.64+0x8], R11 ;  /* 0x0000080b040079a6 */ /* 0x000fe8000c12f304 */
[----:B------:R-:W2:Y:S04]  /*0180*/  LDG.E R13, desc[UR4][R2.64+0xc] ;  /* 0x00000c04020d7981 */ /* 0x000ea8000c1e1900 */
[----:B--2---:R-:W-:Y:S01]  /*0190*/  REDG.E.ADD.F32.FTZ.RN.STRONG.GPU desc[UR4][R4.64+0xc], R13 ;  /* 0x00000c0d040079a6 */ /* 0x004fe2000c12f304 */
[----:B------:R-:W-:Y:S05]  /*01a0*/  EXIT ;  /* 0x000000000000794d */ /* 0x000fea0003800000 */
.L_x_0:
[----:B------:R-:W-:-:S00]  /*01b0*/  BRA `(.L_x_0) ;  /* 0xfffffffc00fc7947 */ /* 0x000fc0000383ffff */
[----:B------:R-:W-:-:S00]  /*01c0*/  NOP ;  /* 0x0000000000007918 */ /* 0x000fc00000000000 */
        /* <DEDUP_REMOVED lines=11> */
.L_x_15:


//--------------------- .text._Z12generateRandP17curandStateXORWOWPfi --------------------------
	.section	.text._Z12generateRandP17curandStateXORWOWPfi,"ax",@progbits
	.align	128
        .global         _Z12generateRandP17curandStateXORWOWPfi
        .type           _Z12generateRandP17curandStateXORWOWPfi,@function
        .size           _Z12generateRandP17curandStateXORWOWPfi,(.L_x_16 - _Z12generateRandP17curandStateXORWOWPfi)
        .other          _Z12generateRandP17curandStateXORWOWPfi,@"STO_CUDA_ENTRY STV_DEFAULT"
_Z12generateRandP17curandStateXORWOWPfi:
.text._Z12generateRandP17curandStateXORWOWPfi:
[----:B------:R-:W-:Y:S01]  /*0000*/  LDC R1, c[0x0][0x37c] ;  /* 0x0000df00ff017b82 */ /* 0x000fe20000000800 */
[----:B------:R-:W0:Y:S07]  /*0010*/  S2R R0, SR_TID.X ;  /* 0x0000000000007919 */ /* 0x000e2e0000002100 */
[----:B------:R-:W0:Y:S01]  /*0020*/  S2UR UR4, SR_CTAID.X ;  /* 0x00000000000479c3 */ /* 0x000e220000002500 */
[----:B------:R-:W1:Y:S07]  /*0030*/  LDCU.64 UR8, c[0x0][0x358] ;  /* 0x00006b00ff0877ac */ /* 0x000e6e0008000a00 */
[----:B------:R-:W0:Y:S08]  /*0040*/  LDC R5, c[0x0][0x360] ;  /* 0x0000d800ff057b82 */ /* 0x000e300000000800 */
[----:B------:R-:W2:Y:S01]  /*0050*/  LDC.64 R2, c[0x0][0x380] ;  /* 0x0000e000ff027b82 */ /* 0x000ea20000000a00 */
[----:B0-----:R-:W-:Y:S01]  /*0060*/  IMAD R0, R5, UR4, R0 ;  /* 0x0000000405007c24 */ /* 0x001fe2000f8e0200 */
[----:B------:R-:W0:Y:S03]  /*0070*/  LDCU UR4, c[0x0][0x390] ;  /* 0x00007200ff0477ac */ /* 0x000e260008000800 */
[----:B--2---:R-:W-:-:S05]  /*0080*/  IMAD.WIDE.U32 R2, R0, 0x30, R2 ;  /* 0x0000003000027825 */ /* 0x004fca00078e0002 */
[----:B-1----:R-:W2:Y:S04]  /*0090*/  LDG.E.64 R12, desc[UR8][R2.64] ;  /* 0x00000008020c7981 */ /* 0x002ea8000c1e1b00 */
[----:B------:R1:W5:Y:S04]  /*00a0*/  LDG.E.64 R8, desc[UR8][R2.64+0x8] ;  /* 0x0000080802087981 */ /* 0x000368000c1e1b00 */
[----:B------:R1:W5:Y:S04]  /*00b0*/  LDG.E.64 R18, desc[UR8][R2.64+0x10] ;  /* 0x0000100802127981 */ /* 0x000368000c1e1b00 */
[----:B------:R1:W5:Y:S04]  /*00c0*/  LDG.E R11, desc[UR8][R2.64+0x20] ;  /* 0x00002008020b7981 */ /* 0x000368000c1e1900 */
[----:B------:R1:W5:Y:S04]  /*00d0*/  LDG.E.64 R4, desc[UR8][R2.64+0x28] ;  /* 0x0000280802047981 */ /* 0x000368000c1e1b00 */
[----:B------:R1:W5:Y:S01]  /*00e0*/  LDG.E.64 R6, desc[UR8][R2.64+0x18] ;  /* 0x0000180802067981 */ /* 0x000362000c1e1b00 */
[----:B0-----:R-:W-:Y:S01]  /*00f0*/  UISETP.GE.AND UP0, UPT, UR4, 0x1, UPT ;  /* 0x000000010400788c */ /* 0x001fe2000bf06270 */
[----:B--2---:R-:W-:-:S08]  /*0100*/  IMAD.MOV.U32 R15, RZ, RZ, R13 ;  /* 0x000000ffff0f7224 */ /* 0x004fd000078e000d */
[----:B-1----:R-:W-:Y:S05]  /*0110*/  BRA.U !UP0, `(.L_x_1) ;  /* 0x0000000908447547 */ /* 0x002fea000b800000 */
[----:B------:R-:W-:Y:S01]  /*0120*/  UISETP.GE.U32.AND UP0, UPT, UR4, 0x4, UPT ;  /* 0x000000040400788c */ /* 0x000fe2000bf06070 */
[----:B------:R-:W-:Y:S01]  /*0130*/  MOV R26, R13 ;  /* 0x0000000d001a7202 */ /* 0x000fe20000000f00 */
[----:B-----5:R-:W-:Y:S01]  /*0140*/  IMAD.MOV.U32 R24, RZ, RZ, R8 ;  /* 0x000000ffff187224 */ /* 0x020fe200078e0008 */
[----:B------:R-:W-:Y:S01]  /*0150*/  MOV R16, R9 ;  /* 0x0000000900107202 */ /* 0x000fe20000000f00 */
[----:B------:R-:W-:Y:S01]  /*0160*/  IMAD.MOV.U32 R14, RZ, RZ, R18 ;  /* 0x000000ffff0e7224 */ /* 0x000fe200078e0012 */
[----:B------:R-:W-:Y:S01]  /*0170*/  ULOP3.LUT UR5, UR4, 0x3, URZ, 0xc0, !UPT ;  /* 0x0000000304057892 */ /* 0x000fe2000f8ec0ff */
[----:B------:R-:W-:Y:S02]  /*0180*/  IMAD.MOV.U32 R10, RZ, RZ, R19 ;  /* 0x000000ffff0a7224 */ /* 0x000fe400078e0013 */
[----:B------:R-:W-:Y:S01]  /*0190*/  IMAD.MOV.U32 R13, RZ, RZ, RZ ;  /* 0x000000ffff0d7224 */ /* 0x000fe200078e00ff */
[----:B------:R-:W-:Y:S08]  /*01a0*/  BRA.U !UP0, `(.L_x_2) ;  /* 0x00000005081c7547 */ /* 0x000ff0000b800000 */
[----:B------:R-:W0:Y:S01]  /*01b0*/  LDC.64 R8, c[0x0][0x388] ;  /* 0x0000e200ff087b82 */ /* 0x000e220000000a00 */
[----:B------:R-:W-:Y:S01]  /*01c0*/  ULOP3.LUT UR6, UR4, 0x7ffffffc, URZ, 0xc0, !UPT ;  /* 0x7ffffffc04067892 */ /* 0x000fe2000f8ec0ff */
[----:B------:R-:W-:Y:S01]  /*01d0*/  VIADD R17, R12, 0xb0f8a ;  /* 0x000b0f8a0c117836 */ /* 0x000fe20000000000 */
[----:B------:R-:W-:Y:S02]  /*01e0*/  IADD3 R15, PT, PT, R0, 0x10000, RZ ;  /* 0x00010000000f7810 */ /* 0x000fe40007ffe0ff */
[----:B------:R-:W-:Y:S02]  /*01f0*/  UIADD3 UR7, UPT, UPT, -UR6, URZ, URZ ;  /* 0x000000ff06077290 */ /* 0x000fe4000fffe1ff */
[----:B------:R-:W-:-:S10]  /*0200*/  IMAD.U32 R13, RZ, RZ, UR6 ;  /* 0x00000006ff0d7e24 */ /* 0x000fd4000f8e00ff */
.L_x_3:
[----:B-1----:R-:W-:Y:S01]  /*0210*/  SHF.R.U32.HI R19, RZ, 0x2, R26 ;  /* 0x00000002ff137819 */ /* 0x002fe2000001161a */
[C---:B------:R-:W-:Y:S01]  /*0220*/  IMAD.SHL.U32 R21, R10.reuse, 0x10, RZ ;  /* 0x000000100a157824 */ /* 0x040fe200078e00ff */
[----:B------:R-:W-:Y:S01]  /*0230*/  SHF.R.U32.HI R23, RZ, 0x2, R24 ;  /* 0x00000002ff177819 */ /* 0x000fe20000011618 */
[----:B------:R-:W-:Y:S01]  /*0240*/  IMAD.MOV.U32 R20, RZ, RZ, 0x2f800000 ;  /* 0x2f800000ff147424 */ /* 0x000fe200078e00ff */
[----:B------:R-:W-:Y:S01]  /*0250*/  LOP3.LUT R19, R19, R26, RZ, 0x3c, !PT ;  /* 0x0000001a13137212 */ /* 0x000fe200078e3cff */
[----:B------:R-:W-:Y:S01]  /*0260*/  IMAD.MOV.U32 R26, RZ, RZ, R10 ;  /* 0x000000ffff1a7224 */ /* 0x000fe200078e000a */
[----:B------:R-:W-:Y:S01]  /*0270*/  LOP3.LUT R23, R23, R24, RZ, 0x3c, !PT ;  /* 0x0000001817177212 */ /* 0x000fe200078e3cff */
[----:B------:R-:W-:Y:S01]  /*0280*/  UIADD3 UR7, UPT, UPT, UR7, 0x4, URZ ;  /* 0x0000000407077890 */ /* 0x000fe2000fffe0ff */
[----:B------:R-:W-:Y:S02]  /*0290*/  SHF.L.U32 R12, R19, 0x1, RZ ;  /* 0x00000001130c7819 */ /* 0x000fe400000006ff */
[----:B------:R-:W-:Y:S01]  /*02a0*/  IADD3 R29, PT, PT, R15, 0x8000, RZ ;  /* 0x000080000f1d7810 */ /* 0x000fe20007ffe0ff */
[----:B------:R-:W-:Y:S01]  /*02b0*/  IMAD.SHL.U32 R18, R23, 0x2, RZ ;  /* 0x0000000217127824 */ /* 0x000fe200078e00ff */
[----:B------:R-:W-:Y:S01]  /*02c0*/  LOP3.LUT R12, R10, R21, R12, 0x96, !PT ;  /* 0x000000150a0c7212 */ /* 0x000fe200078e960c */
[----:B------:R-:W-:Y:S01]  /*02d0*/  UISETP.NE.AND UP0, UPT, UR7, URZ, UPT ;  /* 0x000000ff0700728c */ /* 0x000fe2000bf05270 */
[----:B------:R-:W-:-:S02]  /*02e0*/  SHF.R.U32.HI R21, RZ, 0x2, R16 ;  /* 0x00000002ff157819 */ /* 0x000fc40000011610 */
[----:B------:R-:W-:Y:S02]  /*02f0*/  LOP3.LUT R12, R12, R19, RZ, 0x3c, !PT ;  /* 0x000000130c0c7212 */ /* 0x000fe400078e3cff */
[----:B------:R-:W-:-:S03]  /*0300*/  LOP3.LUT R22, R21, R16, RZ, 0x3c, !PT ;  /* 0x0000001015167212 */ /* 0x000fc600078e3cff */
[----:B------:R-:W-:Y:S01]  /*0310*/  IMAD.SHL.U32 R19, R12, 0x10, RZ ;  /* 0x000000100c137824 */ /* 0x000fe200078e00ff */
[----:B------:R-:W-:-:S04]  /*0320*/  SHF.L.U32 R21, R22, 0x1, RZ ;  /* 0x0000000116157819 */ /* 0x000fc800000006ff */
[----:B------:R-:W-:-:S04]  /*0330*/  LOP3.LUT R18, R12, R19, R18, 0x96, !PT ;  /* 0x000000130c127212 */ /* 0x000fc800078e9612 */
[----:B------:R-:W-:Y:S02]  /*0340*/  LOP3.LUT R16, R18, R23, RZ, 0x3c, !PT ;  /* 0x0000001712107212 */ /* 0x000fe400078e3cff */
[----:B------:R-:W-:-:S03]  /*0350*/  IADD3 R18, PT, PT, R17, -0x587c5, R12 ;  /* 0xfffa783b11127810 */ /* 0x000fc60007ffe00c */
[----:B------:R-:W-:Y:S01]  /*0360*/  IMAD.SHL.U32 R19, R16, 0x10, RZ ;  /* 0x0000001010137824 */ /* 0x000fe200078e00ff */
[----:B------:R-:W-:-:S04]  /*0370*/  I2FP.F32.U32 R23, R18 ;  /* 0x0000001200177245 */ /* 0x000fc80000201000 */
[C---:B------:R-:W-:Y:S02]  /*0380*/  LOP3.LUT R25, R16.reuse, R19, R21, 0x96, !PT ;  /* 0x0000001310197212 */ /* 0x040fe400078e9615 */
[----:B------:R-:W-:Y:S02]  /*0390*/  SHF.R.U32.HI R21, RZ, 0x2, R14 ;  /* 0x00000002ff157819 */ /* 0x000fe4000001160e */
[----:B------:R-:W-:Y:S02]  /*03a0*/  IADD3 R19, PT, PT, R15, -0x10000, RZ ;  /* 0xffff00000f137810 */ /* 0x000fe40007ffe0ff */
[----:B------:R-:W-:Y:S02]  /*03b0*/  LOP3.LUT R21, R21, R14, RZ, 0x3c, !PT ;  /* 0x0000000e15157212 */ /* 0x000fe400078e3cff */
[----:B------:R-:W-:Y:S01]  /*03c0*/  LOP3.LUT R14, R25, R22, RZ, 0x3c, !PT ;  /* 0x00000016190e7212 */ /* 0x000fe200078e3cff */
[----:B------:R-:W-:Y:S01]  /*03d0*/  FFMA R25, R23, R20, 1.1641532182693481445e-10 ;  /* 0x2f00000017197423 */ /* 0x000fe20000000014 */
[----:B0-----:R-:W-:Y:S01]  /*03e0*/  IMAD.WIDE.U32 R18, R19, 0x4, R8 ;  /* 0x0000000413127825 */ /* 0x001fe200078e0008 */
[----:B------:R-:W-:-:S03]  /*03f0*/  IADD3 R22, PT, PT, R16, R17, RZ ;  /* 0x0000001110167210 */ /* 0x000fc60007ffe0ff */
[----:B------:R-:W-:Y:S01]  /*0400*/  IMAD.SHL.U32 R24, R21, 0x2, RZ ;  /* 0x0000000215187824 */ /* 0x000fe200078e00ff */
[----:B------:R0:W-:Y:S01]  /*0410*/  STG.E desc[UR8][R18.64], R25 ;  /* 0x0000001912007986 */ /* 0x0001e2000c101908 */
[----:B------:R-:W-:Y:S01]  /*0420*/  IMAD.SHL.U32 R23, R14, 0x10, RZ ;  /* 0x000000100e177824 */ /* 0x000fe200078e00ff */
[----:B------:R-:W-:-:S04]  /*0430*/  I2FP.F32.U32 R27, R22 ;  /* 0x00000016001b7245 */ /* 0x000fc80000201000 */
[----:B------:R-:W-:Y:S01]  /*0440*/  LOP3.LUT R24, R14, R23, R24, 0x96, !PT ;  /* 0x000000170e187212 */ /* 0x000fe200078e9618 */
[----:B------:R-:W-:Y:S02]  /*0450*/  VIADD R23, R15, 0xffff8000 ;  /* 0xffff80000f177836 */ /* 0x000fe40000000000 */
[----:B------:R-:W-:Y:S01]  /*0460*/  FFMA R27, R27, R20, 1.1641532182693481445e-10 ;  /* 0x2f0000001b1b7423 */ /* 0x000fe20000000014 */
[----:B------:R-:W-:Y:S01]  /*0470*/  LOP3.LUT R10, R24, R21, RZ, 0x3c, !PT ;  /* 0x00000015180a7212 */ /* 0x000fe200078e3cff */
[----:B------:R-:W-:Y:S01]  /*0480*/  IMAD.WIDE.U32 R22, R23, 0x4, R8 ;  /* 0x0000000417167825 */ /* 0x000fe200078e0008 */
[C---:B------:R-:W-:Y:S02]  /*0490*/  IADD3 R21, PT, PT, R17.reuse, 0x587c5, R14 ;  /* 0x000587c511157810 */ /* 0x040fe40007ffe00e */
[C---:B------:R-:W-:Y:S02]  /*04a0*/  IADD3 R24, PT, PT, R17.reuse, 0xb0f8a, R10 ;  /* 0x000b0f8a11187810 */ /* 0x040fe40007ffe00a */
[----:B------:R-:W-:Y:S01]  /*04b0*/  I2FP.F32.U32 R21, R21 ;  /* 0x0000001500157245 */ /* 0x000fe20000201000 */
[----:B------:R1:W-:Y:S01]  /*04c0*/  STG.E desc[UR8][R22.64], R27 ;  /* 0x0000001b16007986 */ /* 0x0003e2000c101908 */
[----:B0-----:R-:W-:Y:S01]  /*04d0*/  I2FP.F32.U32 R19, R24 ;  /* 0x0000001800137245 */ /* 0x001fe20000201000 */
[----:B------:R-:W-:Y:S01]  /*04e0*/  IMAD.MOV.U32 R24, RZ, RZ, R12 ;  /* 0x000000ffff187224 */ /* 0x000fe200078e000c */
[----:B------:R-:W-:Y:S01]  /*04f0*/  IADD3 R17, PT, PT, R17, 0x161f14, RZ ;  /* 0x00161f1411117810 */ /* 0x000fe20007ffe0ff */
[----:B------:R-:W-:-:S02]  /*0500*/  FFMA R25, R21, R20, 1.1641532182693481445e-10 ;  /* 0x2f00000015197423 */ /* 0x000fc40000000014 */
[----:B------:R-:W-:Y:S01]  /*0510*/  FFMA R28, R19, R20, 1.1641532182693481445e-10 ;  /* 0x2f000000131c7423 */ /* 0x000fe20000000014 */
[----:B------:R-:W-:-:S04]  /*0520*/  IMAD.WIDE.U32 R18, R15, 0x4, R8 ;  /* 0x000000040f127825 */ /* 0x000fc800078e0008 */
[----:B------:R-:W-:Y:S01]  /*0530*/  IMAD.WIDE.U32 R20, R29, 0x4, R8 ;  /* 0x000000041d147825 */ /* 0x000fe200078e0008 */
[----:B------:R1:W-:Y:S03]  /*0540*/  STG.E desc[UR8][R18.64], R25 ;  /* 0x0000001912007986 */ /* 0x0003e6000c101908 */
[----:B------:R-:W-:Y:S01]  /*0550*/  VIADD R15, R15, 0x20000 ;  /* 0x000200000f0f7836 */ /* 0x000fe20000000000 */
[----:B------:R1:W-:Y:S01]  /*0560*/  STG.E desc[UR8][R20.64], R28 ;  /* 0x0000001c14007986 */ /* 0x0003e2000c101908 */
[----:B------:R-:W-:Y:S05]  /*0570*/  BRA.U UP0, `(.L_x_3) ;  /* 0xfffffffd00247547 */ /* 0x000fea000b83ffff */
[----:B------:R-:W-:Y:S01]  /*0580*/  IMAD.MOV.U32 R15, RZ, RZ, R26 ;  /* 0x000000ffff0f7224 */ /* 0x000fe200078e001a */
[----:B------:R-:W-:Y:S01]  /*0590*/  MOV R9, R16 ;  /* 0x0000001000097202 */ /* 0x000fe20000000f00 */
[----:B------:R-:W-:Y:S01]  /*05a0*/  IMAD.MOV.U32 R8, RZ, RZ, R12 ;  /* 0x000000ffff087224 */ /* 0x000fe200078e000c */
[----:B-1----:R-:W-:Y:S01]  /*05b0*/  MOV R19, R10 ;  /* 0x0000000a00137202 */ /* 0x002fe20000000f00 */
[----:B------:R-:W-:Y:S01]  /*05c0*/  IMAD.MOV.U32 R18, RZ, RZ, R14 ;  /* 0x000000ffff127224 */ /* 0x000fe200078e000e */
[----:B------:R-:W-:Y:S01]  /*05d0*/  MOV R16, R9 ;  /* 0x0000000900107202 */ /* 0x000fe20000000f00 */
[----:B------:R-:W-:Y:S02]  /*05e0*/  VIADD R12, R17, 0xfff4f076 ;  /* 0xfff4f076110c7836 */ /* 0x000fe40000000000 */
[----:B------:R-:W-:Y:S02]  /*05f0*/  IMAD.MOV.U32 R26, RZ, RZ, R15 ;  /* 0x000000ffff1a7224 */ /* 0x000fe400078e000f */
[----:B------:R-:W-:-:S02]  /*0600*/  IMAD.MOV.U32 R24, RZ, RZ, R8 ;  /* 0x000000ffff187224 */ /* 0x000fc400078e0008 */
[----:B------:R-:W-:-:S07]  /*0610*/  IMAD.MOV.U32 R14, RZ, RZ, R18 ;  /* 0x000000ffff0e7224 */ /* 0x000fce00078e0012 */
.L_x_2:
[----:B------:R-:W-:-:S09]  /*0620*/  UISETP.NE.AND UP0, UPT, UR5, URZ, UPT ;  /* 0x000000ff0500728c */ /* 0x000fd2000bf05270 */
[----:B------:R-:W-:Y:S05]  /*0630*/  BRA.U !UP0, `(.L_x_1) ;  /* 0x0000000108fc7547 */ /* 0x000fea000b800000 */
[----:B------:R-:W-:Y:S01]  /*0640*/  UISETP.NE.AND UP0, UPT, UR5, 0x1, UPT ;  /* 0x000000010500788c */ /* 0x000fe2000bf05270 */
[----:B------:R-:W-:Y:S01]  /*0650*/  IMAD.MOV.U32 R27, RZ, RZ, R16 ;  /* 0x000000ffff1b7224 */ /* 0x000fe200078e0010 */
[----:B------:R-:W-:Y:S01]  /*0660*/  ULOP3.LUT UR4, UR4, 0x1, URZ, 0xc0, !UPT ;  /* 0x0000000104047892 */ /* 0x000fe2000f8ec0ff */
[----:B------:R-:W-:Y:S01]  /*0670*/  MOV R17, R14 ;  /* 0x0000000e00117202 */ /* 0x000fe20000000f00 */
[--C-:B------:R-:W-:Y:S02]  /*0680*/  IMAD.MOV.U32 R9, RZ, RZ, R10.reuse ;  /* 0x000000ffff097224 */ /* 0x100fe400078e000a */
[----:B------:R-:W-:Y:S01]  /*0690*/  IMAD.MOV.U32 R25, RZ, RZ, R10 ;  /* 0x000000ffff197224 */ /* 0x000fe200078e000a */
[----:B------:R-:W-:Y:S02]  /*06a0*/  UISETP.NE.U32.AND UP1, UPT, UR4, 0x1, UPT ;  /* 0x000000010400788c */ /* 0x000fe4000bf25070 */
[----:B------:R-:W-:Y:S09]  /*06b0*/  BRA.U !UP0, `(.L_x_4) ;  /* 0x0000000108847547 */ /* 0x000ff2000b800000 */
[----:B------:R-:W-:Y:S01]  /*06c0*/  SHF.R.U32.HI R15, RZ, 0x2, R26 ;  /* 0x00000002ff0f7819 */ /* 0x000fe2000001161a */
[----:B------:R-:W-:Y:S01]  /*06d0*/  HFMA2 R29, -RZ, RZ, 0.1171875, 0 ;  /* 0x2f800000ff1d7431 */ /* 0x000fe200000001ff */
[----:B------:R-:W-:Y:S01]  /*06e0*/  SHF.L.U32 R17, R10, 0x4, RZ ;  /* 0x000000040a117819 */ /* 0x000fe200000006ff */
[----:B------:R-:W-:Y:S01]  /*06f0*/  IMAD R21, R13, 0x8000, R0 ;  /* 0x000080000d157824 */ /* 0x000fe200078e0200 */
[----:B------:R-:W-:Y:S01]  /*0700*/  LOP3.LUT R15, R15, R26, RZ, 0x3c, !PT ;  /* 0x0000001a0f0f7212 */ /* 0x000fe200078e3cff */
[----:B------:R-:W-:Y:S01]  /*0710*/  VIADD R13, R13, 0x2 ;  /* 0x000000020d0d7836 */ /* 0x000fe20000000000 */
[----:B------:R-:W-:Y:S01]  /*0720*/  SHF.R.U32.HI R19, RZ, 0x2, R24 ;  /* 0x00000002ff137819 */ /* 0x000fe20000011618 */
[----:B------:R-:W-:Y:S01]  /*0730*/  VIADD R23, R21, 0x8000 ;  /* 0x0000800015177836 */ /* 0x000fe20000000000 */
[----:B------:R-:W-:Y:S01]  /*0740*/  MOV R27, R10 ;  /* 0x0000000a001b7202 */ /* 0x000fe20000000f00 */
[----:B------:R-:W-:Y:S01]  /*0750*/  IMAD.SHL.U32 R8, R15, 0x2, RZ ;  /* 0x000000020f087824 */ /* 0x000fe200078e00ff */
[----:B------:R-:W-:Y:S01]  /*0760*/  LOP3.LUT R25, R19, R24, RZ, 0x3c, !PT ;  /* 0x0000001813197212 */ /* 0x000fe200078e3cff */
[----:B------:R-:W-:Y:S01]  /*0770*/  IMAD.MOV.U32 R26, RZ, RZ, R16 ;  /* 0x000000ffff1a7224 */ /* 0x000fe200078e0010 */
[----:B------:R-:W0:Y:S01]  /*0780*/  LDC.64 R18, c[0x0][0x388] ;  /* 0x0000e200ff127b82 */ /* 0x000e220000000a00 */
[----:B------:R-:W-:-:S02]  /*0790*/  MOV R24, R14 ;  /* 0x0000000e00187202 */ /* 0x000fc40000000f00 */
[----:B------:R-:W-:-:S04]  /*07a0*/  LOP3.LUT R8, R10, R17, R8, 0x96, !PT ;  /* 0x000000110a087212 */ /* 0x000fc800078e9608 */
[----:B------:R-:W-:Y:S01]  /*07b0*/  LOP3.LUT R17, R8, R15, RZ, 0x3c, !PT ;  /* 0x0000000f08117212 */ /* 0x000fe200078e3cff */
[----:B------:R-:W-:-:S03]  /*07c0*/  IMAD.SHL.U32 R15, R25, 0x2, RZ ;  /* 0x00000002190f7824 */ /* 0x000fc600078e00ff */
[----:B------:R-:W-:-:S04]  /*07d0*/  SHF.L.U32 R8, R17, 0x4, RZ ;  /* 0x0000000411087819 */ /* 0x000fc800000006ff */
[----:B------:R-:W-:Y:S02]  /*07e0*/  LOP3.LUT R20, R17, R8, R15, 0x96, !PT ;  /* 0x0000000811147212 */ /* 0x000fe400078e960f */
[C---:B------:R-:W-:Y:S01]  /*07f0*/  IADD3 R8, PT, PT, R12.reuse, 0x587c5, R17 ;  /* 0x000587c50c087810 */ /* 0x040fe20007ffe011 */
[----:B------:R-:W-:Y:S01]  /*0800*/  VIADD R12, R12, 0xb0f8a ;  /* 0x000b0f8a0c0c7836 */ /* 0x000fe20000000000 */
[----:B------:R-:W-:Y:S02]  /*0810*/  LOP3.LUT R25, R20, R25, RZ, 0x3c, !PT ;  /* 0x0000001914197212 */ /* 0x000fe400078e3cff */
[----:B------:R-:W-:-:S03]  /*0820*/  I2FP.F32.U32 R8, R8 ;  /* 0x0000000800087245 */ /* 0x000fc60000201000 */
[----:B------:R-:W-:Y:S02]  /*0830*/  IMAD.IADD R15, R12, 0x1, R25 ;  /* 0x000000010c0f7824 */ /* 0x000fe400078e0219 */
[----:B0-----:R-:W-:-:S03]  /*0840*/  IMAD.WIDE.U32 R22, R23, 0x4, R18 ;  /* 0x0000000417167825 */ /* 0x001fc600078e0012 */
[----:B------:R-:W-:Y:S01]  /*0850*/  I2FP.F32.U32 R20, R15 ;  /* 0x0000000f00147245 */ /* 0x000fe20000201000 */
[----:B------:R-:W-:-:S04]  /*0860*/  FFMA R15, R8, R29, 1.1641532182693481445e-10 ;  /* 0x2f000000080f7423 */ /* 0x000fc8000000001d */
[----:B------:R-:W-:Y:S01]  /*0870*/  FFMA R29, R20, R29, 1.1641532182693481445e-10 ;  /* 0x2f000000141d7423 */ /* 0x000fe2000000001d */
[----:B------:R-:W-:-:S04]  /*0880*/  IMAD.WIDE.U32 R20, R21, 0x4, R18 ;  /* 0x0000000415147825 */ /* 0x000fc800078e0012 */
[----:B------:R-:W-:Y:S01]  /*0890*/  IMAD.MOV.U32 R18, RZ, RZ, R17 ;  /* 0x000000ffff127224 */ /* 0x000fe200078e0011 */
[----:B------:R0:W-:Y:S01]  /*08a0*/  STG.E desc[UR8][R20.64], R15 ;  /* 0x0000000f14007986 */ /* 0x0001e2000c101908 */
[----:B------:R-:W-:-:S03]  /*08b0*/  IMAD.MOV.U32 R19, RZ, RZ, R25 ;  /* 0x000000ffff137224 */ /* 0x000fc600078e0019 */
[----:B------:R0:W-:Y:S04]  /*08c0*/  STG.E desc[UR8][R22.64], R29 ;  /* 0x0000001d16007986 */ /* 0x0001e8000c101908 */
.L_x_4:
[----:B------:R-:W-:Y:S01]  /*08d0*/  MOV R8, R14 ;  /* 0x0000000e00087202 */ /* 0x000fe20000000f00 */
[----:B0-----:R-:W-:Y:S01]  /*08e0*/  IMAD.MOV.U32 R15, RZ, RZ, R16 ;  /* 0x000000ffff0f7224 */ /* 0x001fe200078e0010 */
[----:B------:R-:W-:Y:S06]  /*08f0*/  BRA.U UP1, `(.L_x_1) ;  /* 0x00000001014c7547 */ /* 0x000fec000b800000 */
[----:B------:R-:W-:Y:S01]  /*0900*/  SHF.R.U32.HI R15, RZ, 0x2, R26 ;  /* 0x00000002ff0f7819 */ /* 0x000fe2000001161a */
[----:B------:R-:W0:Y:S01]  /*0910*/  LDC.64 R8, c[0x0][0x388] ;  /* 0x0000e200ff087b82 */ /* 0x000e220000000a00 */
[----:B------:R-:W-:Y:S01]  /*0920*/  IMAD.SHL.U32 R10, R25, 0x10, RZ ;  /* 0x00000010190a7824 */ /* 0x000fe200078e00ff */
[----:B------:R-:W-:Y:S01]  /*0930*/  LEA R21, R13, R0, 0xf ;  /* 0x000000000d157211 */ /* 0x000fe200078e78ff */
[----:B------:R-:W-:Y:S01]  /*0940*/  VIADD R12, R12, 0x587c5 ;  /* 0x000587c50c0c7836 */ /* 0x000fe20000000000 */
[----:B------:R-:W-:Y:S01]  /*0950*/  LOP3.LUT R15, R15, R26, RZ, 0x3c, !PT ;  /* 0x0000001a0f0f7212 */ /* 0x000fe200078e3cff */
[----:B------:R-:W-:Y:S01]  /*0960*/  IMAD.MOV.U32 R13, RZ, RZ, 0x2f800000 ;  /* 0x2f800000ff0d7424 */ /* 0x000fe200078e00ff */
[----:B------:R-:W-:Y:S02]  /*0970*/  MOV R18, R25 ;  /* 0x0000001900127202 */ /* 0x000fe40000000f00 */
[----:B------:R-:W-:-:S04]  /*0980*/  SHF.L.U32 R14, R15, 0x1, RZ ;  /* 0x000000010f0e7819 */ /* 0x000fc800000006ff */
[----:B------:R-:W-:-:S04]  /*0990*/  LOP3.LUT R10, R25, R10, R14, 0x96, !PT ;  /* 0x0000000a190a7212 */ /* 0x000fc800078e960e */
[----:B------:R-:W-:Y:S01]  /*09a0*/  LOP3.LUT R19, R10, R15, RZ, 0x3c, !PT ;  /* 0x0000000f0a137212 */ /* 0x000fe200078e3cff */
[----:B------:R-:W-:-:S04]  /*09b0*/  IMAD.MOV.U32 R15, RZ, RZ, R24 ;  /* 0x000000ffff0f7224 */ /* 0x000fc800078e0018 */
[----:B------:R-:W-:Y:S02]  /*09c0*/  IMAD.IADD R10, R19, 0x1, R12 ;  /* 0x00000001130a7824 */ /* 0x000fe400078e020c */
[----:B0-----:R-:W-:Y:S01]  /*09d0*/  IMAD.WIDE.U32 R20, R21, 0x4, R8 ;  /* 0x0000000415147825 */ /* 0x001fe200078e0008 */
[----:B------:R-:W-:Y:S02]  /*09e0*/  MOV R8, R27 ;  /* 0x0000001b00087202 */ /* 0x000fe40000000f00 */
[----:B------:R-:W-:Y:S01]  /*09f0*/  I2FP.F32.U32 R10, R10 ;  /* 0x0000000a000a7245 */ /* 0x000fe20000201000 */
[----:B------:R-:W-:-:S04]  /*0a00*/  IMAD.MOV.U32 R9, RZ, RZ, R17 ;  /* 0x000000ffff097224 */ /* 0x000fc800078e0011 */
[----:B------:R-:W-:-:S05]  /*0a10*/  FFMA R13, R10, R13, 1.1641532182693481445e-10 ;  /* 0x2f0000000a0d7423 */ /* 0x000fca000000000d */
[----:B------:R0:W-:Y:S02]  /*0a20*/  STG.E desc[UR8][R20.64], R13 ;  /* 0x0000000d14007986 */ /* 0x0001e4000c101908 */
.L_x_1:
[----:B------:R-:W-:Y:S01]  /*0a30*/  MOV R14, R12 ;  /* 0x0000000c000e7202 */ /* 0x000fe20000000f00 */
[----:B-----5:R-:W-:Y:S04]  /*0a40*/  STG.E.64 desc[UR8][R2.64+0x8], R8 ;  /* 0x0000080802007986 */ /* 0x020fe8000c101b08 */
[----:B------:R-:W-:Y:S04]  /*0a50*/  STG.E.64 desc[UR8][R2.64+0x10], R18 ;  /* 0x0000101202007986 */ /* 0x000fe8000c101b08 */
[----:B------:R-:W-:Y:S04]  /*0a60*/  STG.E.64 desc[UR8][R2.64+0x18], R6 ;  /* 0x0000180602007986 */ /* 0x000fe8000c101b08 */
[----:B------:R-:W-:Y:S04]  /*0a70*/  STG.E.64 desc[UR8][R2.64+0x28], R4 ;  /* 0x0000280402007986 */ /* 0x000fe8000c101b08 */
[----:B------:R-:W-:Y:S04]  /*0a80*/  STG.E desc[UR8][R2.64+0x20], R11 ;  /* 0x0000200b02007986 */ /* 0x000fe8000c101908 */
[----:B------:R-:W-:Y:S01]  /*0a90*/  STG.E.64 desc[UR8][R2.64], R14 ;  /* 0x0000000e02007986 */ /* 0x000fe2000c101b08 */
[----:B------:R-:W-:Y:S05]  /*0aa0*/  EXIT ;  /* 0x000000000000794d */ /* 0x000fea0003800000 */
.L_x_5:
        /* <DEDUP_REMOVED lines=13> */
.L_x_16:


//--------------------- .text._Z5setupP17curandStateXORWOW --------------------------
	.section	.text._Z5setupP17curandStateXORWOW,"ax",@progbits
	.align	128
        .global         _Z5setupP17curandStateXORWOW
        .type           _Z5setupP17curandStateXORWOW,@function
        .size           _Z5setupP17curandStateXORWOW,(.L_x_17 - _Z5setupP17curandStateXORWOW)
        .other          _Z5setupP17curandStateXORWOW,@"STO_CUDA_ENTRY STV_DEFAULT"
_Z5setupP17curandStateXORWOW:
.text._Z5setupP17curandStateXORWOW:
[----:B------:R-:W-:Y:S01]  /*0000*/  LDC R1, c[0x0][0x37c] ;  /* 0x0000df00ff017b82 */ /* 0x000fe20000000800 */
[----:B------:R-:W0:Y:S07]  /*0010*/  S2R R0, SR_TID.X ;  /* 0x0000000000007919 */ /* 0x000e2e0000002100 */
[----:B------:R-:W0:Y:S01]  /*0020*/  S2UR UR6, SR_CTAID.X ;  /* 0x00000000000679c3 */ /* 0x000e220000002500 */
[----:B------:R-:W1:Y:S01]  /*0030*/  LDCU.64 UR4, c[0x0][0x358] ;  /* 0x00006b00ff0477ac */ /* 0x000e620008000a00 */
[----:B------:R-:W-:Y:S01]  /*0040*/  IMAD.MOV.U32 R2, RZ, RZ, -0x24c1716b ;  /* 0xdb3e8e95ff027424 */ /* 0x000fe200078e00ff */
[----:B------:R-:W-:Y:S01]  /*0050*/  BSSY.RECONVERGENT B0, `(.L_x_6) ;  /* 0x00000de000007945 */ /* 0x000fe20003800200 */
[----:B------:R-:W-:-:S02]  /*0060*/  IMAD.MOV.U32 R4, RZ, RZ, 0x14dde798 ;  /* 0x14dde798ff047424 */ /* 0x000fc400078e00ff */
[----:B------:R-:W-:Y:S02]  /*0070*/  IMAD.MOV.U32 R5, RZ, RZ, -0x75bd8fc ;  /* 0xf8a42704ff057424 */ /* 0x000fe400078e00ff */
[----:B------:R-:W0:Y:S01]  /*0080*/  LDC R3, c[0x0][0x360] ;  /* 0x0000d800ff037b82 */ /* 0x000e220000000800 */
[----:B------:R-:W-:Y:S02]  /*0090*/  IMAD.MOV.U32 R8, RZ, RZ, -0x23270784 ;  /* 0xdcd8f87cff087424 */ /* 0x000fe400078e00ff */
[----:B------:R-:W-:-:S05]  /*00a0*/  IMAD.MOV.U32 R9, RZ, RZ, 0x19ff196 ;  /* 0x019ff196ff097424 */ /* 0x000fca00078e00ff */
[----:B------:R-:W2:Y:S01]  /*00b0*/  LDC.64 R6, c[0x0][0x380] ;  /* 0x0000e000ff067b82 */ /* 0x000ea20000000a00 */
[----:B0-----:R-:W-:Y:S02]  /*00c0*/  IMAD R0, R3, UR6, R0 ;  /* 0x0000000603007c24 */ /* 0x001fe4000f8e0200 */
[----:B------:R-:W-:-:S03]  /*00d0*/  IMAD.MOV.U32 R3, RZ, RZ, 0x8a37f92 ;  /* 0x08a37f92ff037424 */ /* 0x000fc600078e00ff */
[C---:B------:R-:W-:Y:S01]  /*00e0*/  ISETP.NE.AND P0, PT, R0.reuse, RZ, PT ;  /* 0x000000ff0000720c */ /* 0x040fe20003f05270 */
[----:B--2---:R-:W-:-:S05]  /*00f0*/  IMAD.WIDE.U32 R6, R0, 0x30, R6 ;  /* 0x0000003000067825 */ /* 0x004fca00078e0006 */
[----:B-1----:R0:W-:Y:S04]  /*0100*/  STG.E.64 desc[UR4][R6.64], R2 ;  /* 0x0000000206007986 */ /* 0x0021e8000c101b04 */
[----:B------:R0:W-:Y:S04]  /*0110*/  STG.E.64 desc[UR4][R6.64+0x8], R4 ;  /* 0x0000080406007986 */ /* 0x0001e8000c101b04 */
[----:B------:R0:W-:Y:S01]  /*0120*/  STG.E.64 desc[UR4][R6.64+0x10], R8 ;  /* 0x0000100806007986 */ /* 0x0001e2000c101b04 */
[----:B------:R-:W-:Y:S05]  /*0130*/  @!P0 BRA `(.L_x_7) ;  /* 0x0000000c003c8947 */ /* 0x000fea0003800000 */
[----:B------:R-:W-:-:S07]  /*0140*/  CS2R R12, SRZ ;  /* 0x00000000000c7805 */ /* 0x000fce000001ff00 */
.L_x_13:
[----:B0-----:R-:W-:Y:S01]  /*0150*/  LOP3.LUT R2, R0, 0x3, RZ, 0xc0, !PT ;  /* 0x0000000300027812 */ /* 0x001fe200078ec0ff */
[----:B------:R-:W-:Y:S03]  /*0160*/  BSSY.RECONVERGENT B1, `(.L_x_8) ;  /* 0x00000c6000017945 */ /* 0x000fe60003800200 */
[----:B------:R-:W-:-:S04]  /*0170*/  ISETP.NE.U32.AND P0, PT, R2, RZ, PT ;  /* 0x000000ff0200720c */ /* 0x000fc80003f05070 */
[----:B------:R-:W-:-:S13]  /*0180*/  ISETP.NE.AND.EX P0, PT, RZ, RZ, PT, P0 ;  /* 0x000000ffff00720c */ /* 0x000fda0003f05300 */
[----:B------:R-:W-:Y:S05]  /*0190*/  @!P0 BRA `(.L_x_9) ;  /* 0x0000000c00088947 */ /* 0x000fea0003800000 */
[----:B------:R-:W0:Y:S01]  /*01a0*/  LDC.64 R8, c[0x4][RZ] ;  /* 0x01000000ff087b82 */ /* 0x000e220000000a00 */
[----:B------:R-:W-:Y:S02]  /*01b0*/  IMAD.MOV.U32 R14, RZ, RZ, RZ ;  /* 0x000000ffff0e7224 */ /* 0x000fe400078e00ff */
[----:B0-----:R-:W-:-:S07]  /*01c0*/  IMAD.WIDE.U32 R8, R12, 0xc80, R8 ;  /* 0x00000c800c087825 */ /* 0x001fce00078e0008 */
.L_x_12:
[----:B0-----:R-:W-:Y:S01]  /*01d0*/  IMAD.MOV.U32 R15, RZ, RZ, RZ ;  /* 0x000000ffff0f7224 */ /* 0x001fe200078e00ff */
[----:B------:R-:W-:Y:S01]  /*01e0*/  CS2R R2, SRZ ;  /* 0x0000000000027805 */ /* 0x000fe2000001ff00 */
[----:B------:R-:W-:Y:S01]  /*01f0*/  IMAD.MOV.U32 R17, RZ, RZ, RZ ;  /* 0x000000ffff117224 */ /* 0x000fe200078e00ff */
[----:B------:R-:W-:-:S07]  /*0200*/  CS2R R4, SRZ ;  /* 0x0000000000047805 */ /* 0x000fce000001ff00 */
.L_x_11:
[----:B------:R-:W-:-:S05]  /*0210*/  IMAD.WIDE.U32 R10, R17, 0x4, R6 ;  /* 0x00000004110a7825 */ /* 0x000fca00078e0006 */
[----:B------:R0:W5:Y:S01]  /*0220*/  LDG.E R16, desc[UR4][R10.64+0x4] ;  /* 0x000004040a107981 */ /* 0x000162000c1e1900 */
[----:B------:R-:W-:-:S07]  /*0230*/  IMAD.MOV.U32 R19, RZ, RZ, RZ ;  /* 0x000000ffff137224 */ /* 0x000fce00078e00ff */
.L_x_10:
[----:B-----5:R-:W-:Y:S01]  /*0240*/  SHF.R.U32.HI R24, RZ, R19, R16 ;  /* 0x00000013ff187219 */ /* 0x020fe20000011610 */
[----:B0-----:R-:W-:-:S03]  /*0250*/  IMAD.SHL.U32 R10, R17, 0x20, RZ ;  /* 0x00000020110a7824 */ /* 0x001fc600078e00ff */
[----:B------:R-:W-:Y:S01]  /*0260*/  LOP3.LUT R11, R24, 0x1, RZ, 0xc0, !PT ;  /* 0x00000001180b7812 */ /* 0x000fe200078ec0ff */
[----:B------:R-:W-:-:S03]  /*0270*/  IMAD.IADD R10, R10, 0x1, R19 ;  /* 0x000000010a0a7824 */ /* 0x000fc600078e0213 */
[----:B------:R-:W-:Y:S01]  /*0280*/  ISETP.NE.U32.AND P0, PT, R11, 0x1, PT ;  /* 0x000000010b00780c */ /* 0x000fe20003f05070 */
[----:B------:R-:W-:-:S03]  /*0290*/  IMAD R11, R10, 0x5, RZ ;  /* 0x000000050a0b7824 */ /* 0x000fc600078e02ff */
[----:B------:R-:W-:Y:S01]  /*02a0*/  R2P PR, R24, 0x7e ;  /* 0x0000007e18007804 */ /* 0x000fe20000000000 */
[----:B------:R-:W-:-:S08]  /*02b0*/  IMAD.WIDE.U32 R10, R11, 0x4, R8 ;  /* 0x000000040b0a7825 */ /* 0x000fd000078e0008 */
[----:B------:R-:W2:Y:S04]  /*02c0*/  @!P0 LDG.E R18, desc[UR4][R10.64] ;  /* 0x000000040a128981 */ /* 0x000ea8000c1e1900 */
[----:B------:R-:W3:Y:S04]  /*02d0*/  @!P0 LDG.E R20, desc[UR4][R10.64+0x10] ;  /* 0x000010040a148981 */ /* 0x000ee8000c1e1900 */
[----:B------:R-:W4:Y:S04]  /*02e0*/  @P1 LDG.E R22, desc[UR4][R10.64+0x14] ;  /* 0x000014040a161981 */ /* 0x000f28000c1e1900 */
[----:B------:R-:W4:Y:S04]  /*02f0*/  @P2 LDG.E R26, desc[UR4][R10.64+0x28] ;  /* 0x000028040a1a2981 */ /* 0x000f28000c1e1900 */
[----:B------:R-:W4:Y:S04]  /*0300*/  @!P0 LDG.E R21, desc[UR4][R10.64+0x4] ;  /* 0x000004040a158981 */ /* 0x000f28000c1e1900 */
[----:B------:R-:W4:Y:S04]  /*0310*/  @!P0 LDG.E R23, desc[UR4][R10.64+0xc] ;  /* 0x00000c040a178981 */ /* 0x000f28000c1e1900 */
[----:B------:R-:W4:Y:S04]  /*0320*/  @P1 LDG.E R25, desc[UR4][R10.64+0x18] ;  /* 0x000018040a191981 */ /* 0x000f28000c1e1900 */
[----:B------:R-:W4:Y:S04]  /*0330*/  @P3 LDG.E R28, desc[UR4][R10.64+0x3c] ;  /* 0x00003c040a1c3981 */ /* 0x000f28000c1e1900 */
[----:B------:R-:W4:Y:S01]  /*0340*/  @P6 LDG.E R27, desc[UR4][R10.64+0x7c] ;  /* 0x00007c040a1b6981 */ /* 0x000f22000c1e1900 */
[----:B--2---:R-:W-:-:S03]  /*0350*/  @!P0 LOP3.LUT R15, R15, R18, RZ, 0x3c, !PT ;  /* 0x000000120f0f8212 */ /* 0x004fc600078e3cff */
[----:B------:R-:W2:Y:S01]  /*0360*/  @!P0 LDG.E R18, desc[UR4][R10.64+0x8] ;  /* 0x000008040a128981 */ /* 0x000ea2000c1e1900 */
[----:B---3--:R-:W-:-:S03]  /*0370*/  @!P0 LOP3.LUT R3, R3, R20, RZ, 0x3c, !PT ;  /* 0x0000001403038212 */ /* 0x008fc600078e3cff */
[----:B------:R-:W3:Y:S01]  /*0380*/  @P1 LDG.E R20, desc[UR4][R10.64+0x24] ;  /* 0x000024040a141981 */ /* 0x000ee2000c1e1900 */
[----:B----4-:R-:W-:-:S03]  /*0390*/  @P1 LOP3.LUT R15, R15, R22, RZ, 0x3c, !PT ;  /* 0x000000160f0f1212 */ /* 0x010fc600078e3cff */
[----:B------:R-:W4:Y:S01]  /*03a0*/  @P2 LDG.E R22, desc[UR4][R10.64+0x38] ;  /* 0x000038040a162981 */ /* 0x000f22000c1e1900 */
[----:B------:R-:W-:-:S03]  /*03b0*/  @P2 LOP3.LUT R15, R15, R26, RZ, 0x3c, !PT ;  /* 0x0000001a0f0f2212 */ /* 0x000fc600078e3cff */
[----:B------:R-:W4:Y:S01]  /*03c0*/  @P4 LDG.E R26, desc[UR4][R10.64+0x50] ;  /* 0x000050040a1a4981 */ /* 0x000f22000c1e1900 */
[----:B------:R-:W-:-:S03]  /*03d0*/  @!P0 LOP3.LUT R4, R4, R21, RZ, 0x3c, !PT ;  /* 0x0000001504048212 */ /* 0x000fc600078e3cff */
[----:B------:R-:W4:Y:S01]  /*03e0*/  @P1 LDG.E R21, desc[UR4][R10.64+0x20] ;  /* 0x000020040a151981 */ /* 0x000f22000c1e1900 */
[----:B------:R-:W-:-:S03]  /*03f0*/  @!P0 LOP3.LUT R2, R2, R23, RZ, 0x3c, !PT ;  /* 0x0000001702028212 */ /* 0x000fc600078e3cff */
[----:B------:R-:W4:Y:S01]  /*0400*/  @P2 LDG.E R23, desc[UR4][R10.64+0x2c] ;  /* 0x00002c040a172981 */ /* 0x000f22000c1e1900 */
[----:B------:R-:W-:-:S03]  /*0410*/  @P1 LOP3.LUT R4, R4, R25, RZ, 0x3c, !PT ;  /* 0x0000001904041212 */ /* 0x000fc600078e3cff */
[----:B------:R-:W4:Y:S01]  /*0420*/  @P2 LDG.E R25, desc[UR4][R10.64+0x34] ;  /* 0x000034040a192981 */ /* 0x000f22000c1e1900 */
[----:B--2---:R-:W-:-:S03]  /*0430*/  @!P0 LOP3.LUT R5, R5, R18, RZ, 0x3c, !PT ;  /* 0x0000001205058212 */ /* 0x004fc600078e3cff */
[----:B------:R-:W2:Y:S01]  /*0440*/  @P1 LDG.E R18, desc[UR4][R10.64+0x1c] ;  /* 0x00001c040a121981 */ /* 0x000ea2000c1e1900 */
[----:B---3--:R-:W-:-:S03]  /*0450*/  @P1 LOP3.LUT R3, R3, R20, RZ, 0x3c, !PT ;  /* 0x0000001403031212 */ /* 0x008fc600078e3cff */
[----:B------:R-:W3:Y:S01]  /*0460*/  @P2 LDG.E R20, desc[UR4][R10.64+0x30] ;  /* 0x000030040a142981 */ /* 0x000ee2000c1e1900 */
[----:B----4-:R-:W-:-:S03]  /*0470*/  @P2 LOP3.LUT R3, R3, R22, RZ, 0x3c, !PT ;  /* 0x0000001603032212 */ /* 0x010fc600078e3cff */
[----:B------:R-:W4:Y:S01]  /*0480*/  @P3 LDG.E R22, desc[UR4][R10.64+0x4c] ;  /* 0x00004c040a163981 */ /* 0x000f22000c1e1900 */
[----:B------:R-:W-:-:S04]  /*0490*/  @P3 LOP3.LUT R15, R15, R28, RZ, 0x3c, !PT ;  /* 0x0000001c0f0f3212 */ /* 0x000fc800078e3cff */
[----:B------:R-:W-:Y:S02]  /*04a0*/  @P4 LOP3.LUT R15, R15, R26, RZ, 0x3c, !PT ;  /* 0x0000001a0f0f4212 */ /* 0x000fe400078e3cff */
[----:B------:R-:W-:Y:S01]  /*04b0*/  @P1 LOP3.LUT R2, R2, R21, RZ, 0x3c, !PT ;  /* 0x0000001502021212 */ /* 0x000fe200078e3cff */
[----:B------:R-:W4:Y:S04]  /*04c0*/  @P5 LDG.E R26, desc[UR4][R10.64+0x64] ;  /* 0x000064040a1a5981 */ /* 0x000f28000c1e1900 */
[----:B------:R-:W4:Y:S01]  /*04d0*/  @P3 LDG.E R21, desc[UR4][R10.64+0x40] ;  /* 0x000040040a153981 */ /* 0x000f22000c1e1900 */
[----:B------:R-:W-:Y:S02]  /*04e0*/  @P2 LOP3.LUT R4, R4, R23, RZ, 0x3c, !PT ;  /* 0x0000001704042212 */ /* 0x000fe400078e3cff */
[----:B------:R-:W-:Y:S01]  /*04f0*/  @P2 LOP3.LUT R2, R2, R25, RZ, 0x3c, !PT ;  /* 0x0000001902022212 */ /* 0x000fe200078e3cff */
[----:B------:R-:W4:Y:S04]  /*0500*/  @P3 LDG.E R23, desc[UR4][R10.64+0x48] ;  /* 0x000048040a173981 */ /* 0x000f28000c1e1900 */
[----:B------:R-:W4:Y:S01]  /*0510*/  @P4 LDG.E R25, desc[UR4][R10.64+0x54] ;  /* 0x000054040a194981 */ /* 0x000f22000c1e1900 */
[----:B--2---:R-:W-:-:S03]  /*0520*/  @P1 LOP3.LUT R5, R5, R18, RZ, 0x3c, !PT ;  /* 0x0000001205051212 */ /* 0x004fc600078e3cff */
[----:B------:R-:W2:Y:S01]  /*0530*/  @P3 LDG.E R18, desc[UR4][R10.64+0x44] ;  /* 0x000044040a123981 */ /* 0x000ea2000c1e1900 */
[----:B---3--:R-:W-:-:S03]  /*0540*/  @P2 LOP3.LUT R5, R5, R20, RZ, 0x3c, !PT ;  /* 0x0000001405052212 */ /* 0x008fc600078e3cff */
[----:B------:R-:W3:Y:S01]  /*0550*/  @P4 LDG.E R20, desc[UR4][R10.64+0x58] ;  /* 0x000058040a144981 */ /* 0x000ee2000c1e1900 */
[----:B----4-:R-:W-:-:S03]  /*0560*/  @P3 LOP3.LUT R3, R3, R22, RZ, 0x3c, !PT ;  /* 0x0000001603033212 */ /* 0x010fc600078e3cff */
[----:B------:R-:W4:Y:S01]  /*0570*/  @P4 LDG.E R22, desc[UR4][R10.64+0x60] ;  /* 0x000060040a164981 */ /* 0x000f22000c1e1900 */
[----:B------:R-:W-:Y:S02]  /*0580*/  LOP3.LUT P0, RZ, R24, 0x80, RZ, 0xc0, !PT ;  /* 0x0000008018ff7812 */ /* 0x000fe4000780c0ff */
[----:B------:R-:W-:Y:S02]  /*0590*/  @P5 LOP3.LUT R15, R15, R26, RZ, 0x3c, !PT ;  /* 0x0000001a0f0f5212 */ /* 0x000fe400078e3cff */
[----:B------:R-:W4:Y:S01]  /*05a0*/  @P6 LDG.E R26, desc[UR4][R10.64+0x78] ;  /* 0x000078040a1a6981 */ /* 0x000f22000c1e1900 */
[----:B------:R-:W-:-:S03]  /*05b0*/  @P3 LOP3.LUT R4, R4, R21, RZ, 0x3c, !PT ;  /* 0x0000001504043212 */ /* 0x000fc600078e3cff */
[----:B------:R-:W4:Y:S01]  /*05c0*/  @P4 LDG.E R21, desc[UR4][R10.64+0x5c] ;  /* 0x00005c040a154981 */ /* 0x000f22000c1e1900 */
[----:B------:R-:W-:-:S03]  /*05d0*/  @P3 LOP3.LUT R2, R2, R23, RZ, 0x3c, !PT ;  /* 0x0000001702023212 */ /* 0x000fc600078e3cff */
[----:B------:R-:W4:Y:S01]  /*05e0*/  @P5 LDG.E R23, desc[UR4][R10.64+0x68] ;  /* 0x000068040a175981 */ /* 0x000f22000c1e1900 */
[----:B------:R-:W-:-:S03]  /*05f0*/  @P4 LOP3.LUT R4, R4, R25, RZ, 0x3c, !PT ;  /* 0x0000001904044212 */ /* 0x000fc600078e3cff */
[----:B------:R-:W4:Y:S01]  /*0600*/  @P5 LDG.E R25, desc[UR4][R10.64+0x70] ;  /* 0x000070040a195981 */ /* 0x000f22000c1e1900 */
[----:B--2---:R-:W-:-:S03]  /*0610*/  @P3 LOP3.LUT R5, R5, R18, RZ, 0x3c, !PT ;  /* 0x0000001205053212 */ /* 0x004fc600078e3cff */
[----:B------:R-:W2:Y:S01]  /*0620*/  @P5 LDG.E R18, desc[UR4][R10.64+0x6c] ;  /* 0x00006c040a125981 */ /* 0x000ea2000c1e1900 */
[----:B---3--:R-:W-:-:S03]  /*0630*/  @P4 LOP3.LUT R5, R5, R20, RZ, 0x3c, !PT ;  /* 0x0000001405054212 */ /* 0x008fc600078e3cff */
[----:B------:R-:W3:Y:S01]  /*0640*/  @P5 LDG.E R20, desc[UR4][R10.64+0x74] ;  /* 0x000074040a145981 */ /* 0x000ee2000c1e1900 */
[----:B----4-:R-:W-:-:S03]  /*0650*/  @P4 LOP3.LUT R3, R3, R22, RZ, 0x3c, !PT ;  /* 0x0000001603034212 */ /* 0x010fc600078e3cff */
[----:B------:R-:W4:Y:S01]  /*0660*/  @P0 LDG.E R22, desc[UR4][R10.64+0x8c] ;  /* 0x00008c040a160981 */ /* 0x000f22000c1e1900 */
[----:B------:R-:W-:-:S03]  /*0670*/  @P6 LOP3.LUT R15, R15, R26, RZ, 0x3c, !PT ;  /* 0x0000001a0f0f6212 */ /* 0x000fc600078e3cff */
        /* <DEDUP_REMOVED lines=13> */
[----:B------:R-:W-:Y:S02]  /*0750*/  @P6 LOP3.LUT R4, R4, R27, RZ, 0x3c, !PT ;  /* 0x0000001b04046212 */ /* 0x000fe400078e3cff */
[----:B------:R-:W-:Y:S02]  /*0760*/  @P6 LOP3.LUT R2, R2, R21, RZ, 0x3c, !PT ;  /* 0x0000001502026212 */ /* 0x000fe400078e3cff */
[----:B------:R-:W-:Y:S02]  /*0770*/  @P0 LOP3.LUT R4, R4, R23, RZ, 0x3c, !PT ;  /* 0x0000001704040212 */ /* 0x000fe400078e3cff */
[----:B------:R-:W-:Y:S02]  /*0780*/  @P0 LOP3.LUT R2, R2, R25, RZ, 0x3c, !PT ;  /* 0x0000001902020212 */ /* 0x000fe400078e3cff */
[----:B--2---:R-:W-:Y:S02]  /*0790*/  @P6 LOP3.LUT R5, R5, R18, RZ, 0x3c, !PT ;  /* 0x0000001205056212 */ /* 0x004fe400078e3cff */
[----:B---3--:R-:W-:-:S02]  /*07a0*/  @P6 LOP3.LUT R3, R3, R20, RZ, 0x3c, !PT ;  /* 0x0000001403036212 */ /* 0x008fc400078e3cff */
[----:B----4-:R-:W-:Y:S02]  /*07b0*/  @P0 LOP3.LUT R5, R5, R22, RZ, 0x3c, !PT ;  /* 0x0000001605050212 */ /* 0x010fe400078e3cff */
[----:B------:R-:W-:Y:S02]  /*07c0*/  @P0 LOP3.LUT R3, R3, R26, RZ, 0x3c, !PT ;  /* 0x0000001a03030212 */ /* 0x000fe400078e3cff */
[----:B------:R-:W-:-:S13]  /*07d0*/  R2P PR, R24.B1, 0x7f ;  /* 0x0000007f18007804 */ /* 0x000fda0000001000 */
[----:B------:R-:W2:Y:S04]  /*07e0*/  @P0 LDG.E R18, desc[UR4][R10.64+0xa0] ;  /* 0x0000a0040a120981 */ /* 0x000ea8000c1e1900 */
[----:B------:R-:W3:Y:S04]  /*07f0*/  @P1 LDG.E R22, desc[UR4][R10.64+0xb4] ;  /* 0x0000b4040a161981 */ /* 0x000ee8000c1e1900 */
[----:B------:R-:W4:Y:S04]  /*0800*/  @P2 LDG.E R26, desc[UR4][R10.64+0xc8] ;  /* 0x0000c8040a1a2981 */ /* 0x000f28000c1e1900 */
[----:B------:R-:W4:Y:S04]  /*0810*/  @P3 LDG.E R28, desc[UR4][R10.64+0xdc] ;  /* 0x0000dc040a1c3981 */ /* 0x000f28000c1e1900 */
[----:B------:R-:W4:Y:S04]  /*0820*/  @P0 LDG.E R23, desc[UR4][R10.64+0xa4] ;  /* 0x0000a4040a170981 */ /* 0x000f28000c1e1900 */
[----:B------:R-:W4:Y:S04]  /*0830*/  @P0 LDG.E R20, desc[UR4][R10.64+0xa8] ;  /* 0x0000a8040a140981 */ /* 0x000f28000c1e1900 */
[----:B------:R-:W4:Y:S04]  /*0840*/  @P4 LDG.E R25, desc[UR4][R10.64+0xf0] ;  /* 0x0000f0040a194981 */ /* 0x000f28000c1e1900 */
        /* <DEDUP_REMOVED lines=21> */
[----:B------:R-:W-:Y:S02]  /*09a0*/  LOP3.LUT P0, RZ, R24, 0x8000, RZ, 0xc0, !PT ;  /* 0x0000800018ff7812 */ /* 0x000fe4000780c0ff */
[----:B----4-:R-:W-:Y:S01]  /*09b0*/  @P5 LOP3.LUT R15, R15, R26, RZ, 0x3c, !PT ;  /* 0x0000001a0f0f5212 */ /* 0x010fe200078e3cff */
[----:B------:R-:W4:Y:S04]  /*09c0*/  @P3 LDG.E R24, desc[UR4][R10.64+0xe4] ;  /* 0x0000e4040a183981 */ /* 0x000f28000c1e1900 */
[----:B------:R-:W2:Y:S01]  /*09d0*/  @P6 LDG.E R26, desc[UR4][R10.64+0x118] ;  /* 0x000118040a1a6981 */ /* 0x000ea2000c1e1900 */
        /* <DEDUP_REMOVED lines=8> */
[----:B---3--:R-:W-:-:S03]  /*0a60*/  @P2 LOP3.LUT R3, R3, R22, RZ, 0x3c, !PT ;  /* 0x0000001603032212 */ /* 0x008fc600078e3cff */
[----:B------:R-:W3:Y:S01]  /*0a70*/  @P4 LDG.E R22, desc[UR4][R10.64+0x100] ;  /* 0x000100040a164981 */ /* 0x000ee2000c1e1900 */
[----:B--2---:R-:W-:-:S03]  /*0a80*/  @P6 LOP3.LUT R15, R15, R26, RZ, 0x3c, !PT ;  /* 0x0000001a0f0f6212 */ /* 0x004fc600078e3cff */
[----:B------:R-:W2:Y:S01]  /*0a90*/  @P0 LDG.E R26, desc[UR4][R10.64+0x12c] ;  /* 0x00012c040a1a0981 */ /* 0x000ea2000c1e1900 */
[----:B----4-:R-:W-:-:S03]  /*0aa0*/  @P2 LOP3.LUT R2, R2, R23, RZ, 0x3c, !PT ;  /* 0x0000001702022212 */ /* 0x010fc600078e3cff */
[----:B------:R-:W4:Y:S01]  /*0ab0*/  @P4 LDG.E R23, desc[UR4][R10.64+0xfc] ;  /* 0x0000fc040a174981 */ /* 0x000f22000c1e1900 */
[----:B------:R-:W-:-:S03]  /*0ac0*/  @P2 LOP3.LUT R5, R5, R20, RZ, 0x3c, !PT ;  /* 0x0000001405052212 */ /* 0x000fc600078e3cff */
[----:B------:R-:W4:Y:S01]  /*0ad0*/  @P4 LDG.E R20, desc[UR4][R10.64+0xf8] ;  /* 0x0000f8040a144981 */ /* 0x000f22000c1e1900 */
[----:B------:R-:W-:Y:S02]  /*0ae0*/  @P3 LOP3.LUT R2, R2, R27, RZ, 0x3c, !PT ;  /* 0x0000001b02023212 */ /* 0x000fe400078e3cff */
[----:B------:R-:W-:Y:S01]  /*0af0*/  @P3 LOP3.LUT R4, R4, R25, RZ, 0x3c, !PT ;  /* 0x0000001904043212 */ /* 0x000fe200078e3cff */
[----:B------:R-:W4:Y:S01]  /*0b00*/  @P5 LDG.E R27, desc[UR4][R10.64+0x110] ;  /* 0x000110040a1b5981 */ /* 0x000f22000c1e1900 */
[----:B------:R-:W-:-:S03]  /*0b10*/  @P3 LOP3.LUT R5, R5, R24, RZ, 0x3c, !PT ;  /* 0x0000001805053212 */ /* 0x000fc600078e3cff */
[----:B------:R-:W4:Y:S04]  /*0b20*/  @P5 LDG.E R25, desc[UR4][R10.64+0x108] ;  /* 0x000108040a195981 */ /* 0x000f28000c1e1900 */
        /* <DEDUP_REMOVED lines=19> */
[----:B------:R-:W-:-:S05]  /*0c60*/  VIADD R19, R19, 0x10 ;  /* 0x0000001013137836 */ /* 0x000fca0000000000 */
[----:B------:R-:W-:Y:S02]  /*0c70*/  ISETP.NE.AND P1, PT, R19, 0x20, PT ;  /* 0x000000201300780c */ /* 0x000fe40003f25270 */
[----:B------:R-:W-:Y:S02]  /*0c80*/  @P5 LOP3.LUT R3, R3, R18, RZ, 0x3c, !PT ;  /* 0x0000001203035212 */ /* 0x000fe400078e3cff */
[----:B------:R-:W-:Y:S02]  /*0c90*/  @P6 LOP3.LUT R4, R4, R21, RZ, 0x3c, !PT ;  /* 0x0000001504046212 */ /* 0x000fe400078e3cff */
[----:B---3--:R-:W-:-:S04]  /*0ca0*/  @P6 LOP3.LUT R3, R3, R22, RZ, 0x3c, !PT ;  /* 0x0000001603036212 */ /* 0x008fc800078e3cff */
[----:B--2---:R-:W-:Y:S02]  /*0cb0*/  @P0 LOP3.LUT R3, R3, R26, RZ, 0x3c, !PT ;  /* 0x0000001a03030212 */ /* 0x004fe400078e3cff */
[----:B----4-:R-:W-:Y:S02]  /*0cc0*/  @P6 LOP3.LUT R2, R2, R23, RZ, 0x3c, !PT ;  /* 0x0000001702026212 */ /* 0x010fe400078e3cff */
[----:B------:R-:W-:Y:S02]  /*0cd0*/  @P6 LOP3.LUT R5, R5, R20, RZ, 0x3c, !PT ;  /* 0x0000001405056212 */ /* 0x000fe400078e3cff */
[----:B------:R-:W-:Y:S02]  /*0ce0*/  @P0 LOP3.LUT R2, R2, R27, RZ, 0x3c, !PT ;  /* 0x0000001b02020212 */ /* 0x000fe400078e3cff */
[----:B------:R-:W-:Y:S02]  /*0cf0*/  @P0 LOP3.LUT R4, R4, R25, RZ, 0x3c, !PT ;  /* 0x0000001904040212 */ /* 0x000fe400078e3cff */
[----:B------:R-:W-:Y:S01]  /*0d00*/  @P0 LOP3.LUT R5, R5, R24, RZ, 0x3c, !PT ;  /* 0x0000001805050212 */ /* 0x000fe200078e3cff */
[----:B------:R-:W-:Y:S06]  /*0d10*/  @P1 BRA `(.L_x_10) ;  /* 0xfffffff400481947 */ /* 0x000fec000383ffff */
[----:B------:R-:W-:-:S05]  /*0d20*/  VIADD R17, R17, 0x1 ;  /* 0x0000000111117836 */ /* 0x000fca0000000000 */
[----:B------:R-:W-:-:S13]  /*0d30*/  ISETP.NE.AND P0, PT, R17, 0x5, PT ;  /* 0x000000051100780c */ /* 0x000fda0003f05270 */
[----:B------:R-:W-:Y:S05]  /*0d40*/  @P0 BRA `(.L_x_11) ;  /* 0xfffffff400300947 */ /* 0x000fea000383ffff */
[----:B------:R0:W-:Y:S01]  /*0d50*/  STG.E.64 desc[UR4][R6.64+0x8], R4 ;  /* 0x0000080406007986 */ /* 0x0001e2000c101b04 */
[----:B------:R-:W-:Y:S01]  /*0d60*/  VIADD R14, R14, 0x1 ;  /* 0x000000010e0e7836 */ /* 0x000fe20000000000 */
[----:B------:R-:W-:Y:S02]  /*0d70*/  LOP3.LUT R11, R0, 0x3, RZ, 0xc0, !PT ;  /* 0x00000003000b7812 */ /* 0x000fe400078ec0ff */
[----:B------:R0:W-:Y:S02]  /*0d80*/  STG.E.64 desc[UR4][R6.64+0x10], R2 ;  /* 0x0000100206007986 */ /* 0x0001e4000c101b04 */
[----:B------:R-:W-:Y:S02]  /*0d90*/  ISETP.GE.U32.AND P0, PT, R14, R11, PT ;  /* 0x0000000b0e00720c */ /* 0x000fe40003f06070 */
[----:B------:R0:W-:Y:S11]  /*0da0*/  STG.E desc[UR4][R6.64+0x4], R15 ;  /* 0x0000040f06007986 */ /* 0x0001f6000c101904 */
[----:B------:R-:W-:Y:S05]  /*0db0*/  @!P0 BRA `(.L_x_12) ;  /* 0xfffffff400048947 */ /* 0x000fea000383ffff */
.L_x_9:
[----:B------:R-:W-:Y:S05]  /*0dc0*/  BSYNC.RECONVERGENT B1 ;  /* 0x0000000000017941 */ /* 0x000fea0003800200 */
.L_x_8:
[----:B------:R-:W-:Y:S01]  /*0dd0*/  ISETP.GT.U32.AND P0, PT, R0, 0x3, PT ;  /* 0x000000030000780c */ /* 0x000fe20003f04070 */
[----:B------:R-:W-:Y:S01]  /*0de0*/  VIADD R12, R12, 0x1 ;  /* 0x000000010c0c7836 */ /* 0x000fe20000000000 */
[--C-:B------:R-:W-:Y:S02]  /*0df0*/  SHF.R.U64 R0, R0, 0x2, R13.reuse ;  /* 0x0000000200007819 */ /* 0x100fe4000000120d */
[----:B------:R-:W-:Y:S02]  /*0e00*/  ISETP.GT.U32.AND.EX P0, PT, R13, RZ, PT, P0 ;  /* 0x000000ff0d00720c */ /* 0x000fe40003f04100 */
[----:B------:R-:W-:-:S11]  /*0e10*/  SHF.R.U32.HI R13, RZ, 0x2, R13 ;  /* 0x00000002ff0d7819 */ /* 0x000fd6000001160d */
[----:B------:R-:W-:Y:S05]  /*0e20*/  @P0 BRA `(.L_x_13) ;  /* 0xfffffff000c80947 */ /* 0x000fea000383ffff */
.L_x_7:
[----:B------:R-:W-:Y:S05]  /*0e30*/  BSYNC.RECONVERGENT B0 ;  /* 0x0000000000007941 */ /* 0x000fea0003800200 */
.L_x_6:
[----:B------:R-:W-:Y:S04]  /*0e40*/  STG.E.64 desc[UR4][R6.64+0x18], RZ ;  /* 0x000018ff06007986 */ /* 0x000fe8000c101b04 */
[----:B------:R-:W-:Y:S04]  /*0e50*/  STG.E desc[UR4][R6.64+0x20], RZ ;  /* 0x000020ff06007986 */ /* 0x000fe8000c101904 */
[----:B------:R-:W-:Y:S01]  /*0e60*/  STG.E.64 desc[UR4][R6.64+0x28], RZ ;  /* 0x000028ff06007986 */ /* 0x000fe2000c101b04 */
[----:B------:R-:W-:Y:S05]  /*0e70*/  EXIT ;  /* 0x000000000000794d */ /* 0x000fea0003800000 */
.L_x_14:
        /* <DEDUP_REMOVED lines=16> */
.L_x_17:


//--------------------- .nv.global.init           --------------------------
	.section	.nv.global.init,"aw",@progbits
	.align	4
.nv.global.init:
	.type		mrg32k3aM1SubSeq,@object
	.size		mrg32k3aM1SubSeq,(mrg32k3aM2SubSeq - mrg32k3aM1SubSeq)
mrg32k3aM1SubSeq:
        /*0000*/ 	.byte	0x0b, 0xcc, 0xee, 0x04, 0x73, 0x29, 0x8b, 0x6f, 0xf6, 0x53, 0x03, 0xf6, 0x23, 0xf6, 0xea, 0xda
        /* <DEDUP_REMOVED lines=125> */
	.type		mrg32k3aM2SubSeq,@object
	.size		mrg32k3aM2SubSeq,(mrg32k3aM1 - mrg32k3aM2SubSeq)
mrg32k3aM2SubSeq:
        /* <DEDUP_REMOVED lines=126> */
	.type		mrg32k3aM1,@object
	.size		mrg32k3aM1,(mrg32k3aM1Seq - mrg32k3aM1)
mrg32k3aM1:
        /* <DEDUP_REMOVED lines=144> */
	.type		mrg32k3aM1Seq,@object
	.size		mrg32k3aM1Seq,(mrg32k3aM2 - mrg32k3aM1Seq)
mrg32k3aM1Seq:
        /* <DEDUP_REMOVED lines=144> */
	.type		mrg32k3aM2,@object
	.size		mrg32k3aM2,(mrg32k3aM2Seq - mrg32k3aM2)
mrg32k3aM2:
        /* <DEDUP_REMOVED lines=144> */
	.type		mrg32k3aM2Seq,@object
	.size		mrg32k3aM2Seq,(precalc_xorwow_matrix - mrg32k3aM2Seq)
mrg32k3aM2Seq:
        /* <DEDUP_REMOVED lines=144> */
	.type		precalc_xorwow_matrix,@object
	.size		precalc_xorwow_matrix,(precalc_xorwow_offset_matrix - precalc_xorwow_matrix)
precalc_xorwow_matrix:
        /* <DEDUP_REMOVED lines=6400> */
	.type		precalc_xorwow_offset_matrix,@object
	.size		precalc_xorwow_offset_matrix,(.L_1 - precalc_xorwow_offset_matrix)
precalc_xorwow_offset_matrix:
        /* <DEDUP_REMOVED lines=6400> */
.L_1:


//--------------------- .nv.shared.reserved.0     --------------------------
	.section	.nv.shared.reserved.0,"aw",@nobits
	.weak		__nv_reservedSMEM_offset_0_alias
	.size		__nv_reservedSMEM_offset_0_alias, 0, 64
	.other		__nv_reservedSMEM_offset_0_alias,@"STO_CUDA_RESERVED_SHARED STV_DEFAULT"
__nv_reservedSMEM_offset_0_alias:
	.zero		0
	.zero		64


//--------------------- .nv.constant0._Z10testAtomicPKfPf --------------------------
	.section	.nv.constant0._Z10testAtomicPKfPf,"a",@progbits
	.sectionflags	@""
	.align	4
.nv.constant0._Z10testAtomicPKfPf:
	.zero		912


//--------------------- .nv.constant0._Z12generateRandP17curandStateXORWOWPfi --------------------------
	.section	.nv.constant0._Z12generateRandP17curandStateXORWOWPfi,"a",@progbits
	.sectionflags	@""
	.align	4
.nv.constant0._Z12generateRandP17curandStateXORWOWPfi:
	.zero		916


//--------------------- .nv.constant0._Z5setupP17curandStateXORWOW --------------------------
	.section	.nv.constant0._Z5setupP17curandStateXORWOW,"a",@progbits
	.sectionflags	@""
	.align	4
.nv.constant0._Z5setupP17curandStateXORWOW:
	.zero		904


//--------------------- SYMBOLS --------------------------

	.type		.nv.reservedSmem.offset0,@object
	.size		.nv.reservedSmem.offset0,0x4
